//
// Generated by NVIDIA NVVM Compiler
//
// Compiler Build ID: CL-36424714
// Cuda compilation tools, release 13.0, V13.0.88
// Based on NVVM 20.0.0
//

.version 9.0
.target sm_100
.address_size 64

	// .globl	_Z28transformacion_kernel_globalPfS_S_S_S_
.extern .shared .align 16 .b8 sdata[];

.visible .entry _Z28transformacion_kernel_globalPfS_S_S_S_(
	.param .u64 .ptr .align 1 _Z28transformacion_kernel_globalPfS_S_S_S__param_0,
	.param .u64 .ptr .align 1 _Z28transformacion_kernel_globalPfS_S_S_S__param_1,
	.param .u64 .ptr .align 1 _Z28transformacion_kernel_globalPfS_S_S_S__param_2,
	.param .u64 .ptr .align 1 _Z28transformacion_kernel_globalPfS_S_S_S__param_3,
	.param .u64 .ptr .align 1 _Z28transformacion_kernel_globalPfS_S_S_S__param_4
)
{
	.reg .pred 	%p<29>;
	.reg .b32 	%r<92>;
	.reg .b32 	%f<138>;
	.reg .b64 	%rd<31>;

	ld.param.u64 	%rd6, [_Z28transformacion_kernel_globalPfS_S_S_S__param_0];
	ld.param.u64 	%rd7, [_Z28transformacion_kernel_globalPfS_S_S_S__param_1];
	ld.param.u64 	%rd3, [_Z28transformacion_kernel_globalPfS_S_S_S__param_2];
	ld.param.u64 	%rd4, [_Z28transformacion_kernel_globalPfS_S_S_S__param_3];
	ld.param.u64 	%rd5, [_Z28transformacion_kernel_globalPfS_S_S_S__param_4];
	cvta.to.global.u64 	%rd1, %rd7;
	cvta.to.global.u64 	%rd2, %rd6;
	mov.u32 	%r1, %tid.x;
	mov.u32 	%r91, %ntid.x;
	mov.u32 	%r3, %ctaid.x;
	mul.lo.s32 	%r88, %r91, %r3;
	add.s32 	%r5, %r88, %r1;
	shl.b32 	%r6, %r91, 3;
	shl.b32 	%r7, %r91, 2;
	mul.wide.s32 	%rd8, %r5, 4;
	add.s64 	%rd9, %rd2, %rd8;
	ld.global.f32 	%f16, [%rd9];
	shl.b32 	%r26, %r1, 2;
	mov.u32 	%r27, sdata;
	add.s32 	%r8, %r27, %r26;
	st.shared.f32 	[%r8], %f16;
	add.s64 	%rd10, %rd1, %rd8;
	ld.global.f32 	%f17, [%rd10];
	add.s32 	%r28, %r8, %r7;
	st.shared.f32 	[%r28], %f17;
	bar.sync 	0;
	add.s32 	%r29, %r88, %r91;
	cvt.rn.f32.s32 	%f1, %r5;
	add.s32 	%r30, %r88, 1;
	max.s32 	%r31, %r29, %r30;
	sub.s32 	%r9, %r31, %r88;
	and.b32  	%r10, %r9, 7;
	sub.s32 	%r32, %r88, %r31;
	setp.gt.u32 	%p1, %r32, -8;
	mov.f32 	%f137, 0f00000000;
	@%p1 bra 	$L__BB0_3;
	and.b32  	%r33, %r9, -8;
	neg.s32 	%r86, %r33;
	mov.f32 	%f137, 0f00000000;
$L__BB0_2:
	.pragma "nounroll";
	mul.wide.s32 	%rd11, %r88, 4;
	add.s64 	%rd12, %rd2, %rd11;
	add.s64 	%rd13, %rd1, %rd11;
	ld.global.f32 	%f19, [%rd12];
	mul.f32 	%f20, %f19, %f1;
	cvt.rpi.f32.f32 	%f21, %f20;
	cvt.rzi.s32.f32 	%r34, %f21;
	and.b32  	%r35, %r34, 1;
	setp.eq.b32 	%p2, %r35, 1;
	selp.b32 	%r36, -1, 1, %p2;
	ld.global.f32 	%f22, [%rd13];
	cvt.rn.f32.s32 	%f23, %r36;
	fma.rn.f32 	%f24, %f22, %f23, %f20;
	add.f32 	%f25, %f137, %f24;
	ld.global.f32 	%f26, [%rd12+4];
	mul.f32 	%f27, %f26, %f1;
	cvt.rpi.f32.f32 	%f28, %f27;
	cvt.rzi.s32.f32 	%r37, %f28;
	and.b32  	%r38, %r37, 1;
	setp.eq.b32 	%p3, %r38, 1;
	selp.b32 	%r39, -1, 1, %p3;
	ld.global.f32 	%f29, [%rd13+4];
	cvt.rn.f32.s32 	%f30, %r39;
	fma.rn.f32 	%f31, %f29, %f30, %f27;
	add.f32 	%f32, %f25, %f31;
	ld.global.f32 	%f33, [%rd12+8];
	mul.f32 	%f34, %f33, %f1;
	cvt.rpi.f32.f32 	%f35, %f34;
	cvt.rzi.s32.f32 	%r40, %f35;
	and.b32  	%r41, %r40, 1;
	setp.eq.b32 	%p4, %r41, 1;
	selp.b32 	%r42, -1, 1, %p4;
	ld.global.f32 	%f36, [%rd13+8];
	cvt.rn.f32.s32 	%f37, %r42;
	fma.rn.f32 	%f38, %f36, %f37, %f34;
	add.f32 	%f39, %f32, %f38;
	ld.global.f32 	%f40, [%rd12+12];
	mul.f32 	%f41, %f40, %f1;
	cvt.rpi.f32.f32 	%f42, %f41;
	cvt.rzi.s32.f32 	%r43, %f42;
	and.b32  	%r44, %r43, 1;
	setp.eq.b32 	%p5, %r44, 1;
	selp.b32 	%r45, -1, 1, %p5;
	ld.global.f32 	%f43, [%rd13+12];
	cvt.rn.f32.s32 	%f44, %r45;
	fma.rn.f32 	%f45, %f43, %f44, %f41;
	add.f32 	%f46, %f39, %f45;
	ld.global.f32 	%f47, [%rd12+16];
	mul.f32 	%f48, %f47, %f1;
	cvt.rpi.f32.f32 	%f49, %f48;
	cvt.rzi.s32.f32 	%r46, %f49;
	and.b32  	%r47, %r46, 1;
	setp.eq.b32 	%p6, %r47, 1;
	selp.b32 	%r48, -1, 1, %p6;
	ld.global.f32 	%f50, [%rd13+16];
	cvt.rn.f32.s32 	%f51, %r48;
	fma.rn.f32 	%f52, %f50, %f51, %f48;
	add.f32 	%f53, %f46, %f52;
	ld.global.f32 	%f54, [%rd12+20];
	mul.f32 	%f55, %f54, %f1;
	cvt.rpi.f32.f32 	%f56, %f55;
	cvt.rzi.s32.f32 	%r49, %f56;
	and.b32  	%r50, %r49, 1;
	setp.eq.b32 	%p7, %r50, 1;
	selp.b32 	%r51, -1, 1, %p7;
	ld.global.f32 	%f57, [%rd13+20];
	cvt.rn.f32.s32 	%f58, %r51;
	fma.rn.f32 	%f59, %f57, %f58, %f55;
	add.f32 	%f60, %f53, %f59;
	ld.global.f32 	%f61, [%rd12+24];
	mul.f32 	%f62, %f61, %f1;
	cvt.rpi.f32.f32 	%f63, %f62;
	cvt.rzi.s32.f32 	%r52, %f63;
	and.b32  	%r53, %r52, 1;
	setp.eq.b32 	%p8, %r53, 1;
	selp.b32 	%r54, -1, 1, %p8;
	ld.global.f32 	%f64, [%rd13+24];
	cvt.rn.f32.s32 	%f65, %r54;
	fma.rn.f32 	%f66, %f64, %f65, %f62;
	add.f32 	%f67, %f60, %f66;
	ld.global.f32 	%f68, [%rd12+28];
	mul.f32 	%f69, %f68, %f1;
	cvt.rpi.f32.f32 	%f70, %f69;
	cvt.rzi.s32.f32 	%r55, %f70;
	and.b32  	%r56, %r55, 1;
	setp.eq.b32 	%p9, %r56, 1;
	selp.b32 	%r57, -1, 1, %p9;
	ld.global.f32 	%f71, [%rd13+28];
	cvt.rn.f32.s32 	%f72, %r57;
	fma.rn.f32 	%f73, %f71, %f72, %f69;
	add.f32 	%f137, %f67, %f73;
	add.s32 	%r88, %r88, 8;
	add.s32 	%r86, %r86, 8;
	setp.ne.s32 	%p10, %r86, 0;
	@%p10 bra 	$L__BB0_2;
$L__BB0_3:
	setp.eq.s32 	%p11, %r10, 0;
	@%p11 bra 	$L__BB0_11;
	and.b32  	%r17, %r9, 3;
	setp.lt.u32 	%p12, %r10, 4;
	@%p12 bra 	$L__BB0_6;
	mul.wide.s32 	%rd14, %r88, 4;
	add.s64 	%rd15, %rd2, %rd14;
	ld.global.f32 	%f75, [%rd15];
	mul.f32 	%f76, %f75, %f1;
	cvt.rpi.f32.f32 	%f77, %f76;
	cvt.rzi.s32.f32 	%r58, %f77;
	and.b32  	%r59, %r58, 1;
	setp.eq.b32 	%p13, %r59, 1;
	selp.b32 	%r60, -1, 1, %p13;
	add.s64 	%rd16, %rd1, %rd14;
	ld.global.f32 	%f78, [%rd16];
	cvt.rn.f32.s32 	%f79, %r60;
	fma.rn.f32 	%f80, %f78, %f79, %f76;
	add.f32 	%f81, %f137, %f80;
	ld.global.f32 	%f82, [%rd15+4];
	mul.f32 	%f83, %f82, %f1;
	cvt.rpi.f32.f32 	%f84, %f83;
	cvt.rzi.s32.f32 	%r61, %f84;
	and.b32  	%r62, %r61, 1;
	setp.eq.b32 	%p14, %r62, 1;
	selp.b32 	%r63, -1, 1, %p14;
	ld.global.f32 	%f85, [%rd16+4];
	cvt.rn.f32.s32 	%f86, %r63;
	fma.rn.f32 	%f87, %f85, %f86, %f83;
	add.f32 	%f88, %f81, %f87;
	ld.global.f32 	%f89, [%rd15+8];
	mul.f32 	%f90, %f89, %f1;
	cvt.rpi.f32.f32 	%f91, %f90;
	cvt.rzi.s32.f32 	%r64, %f91;
	and.b32  	%r65, %r64, 1;
	setp.eq.b32 	%p15, %r65, 1;
	selp.b32 	%r66, -1, 1, %p15;
	ld.global.f32 	%f92, [%rd16+8];
	cvt.rn.f32.s32 	%f93, %r66;
	fma.rn.f32 	%f94, %f92, %f93, %f90;
	add.f32 	%f95, %f88, %f94;
	ld.global.f32 	%f96, [%rd15+12];
	mul.f32 	%f97, %f96, %f1;
	cvt.rpi.f32.f32 	%f98, %f97;
	cvt.rzi.s32.f32 	%r67, %f98;
	and.b32  	%r68, %r67, 1;
	setp.eq.b32 	%p16, %r68, 1;
	selp.b32 	%r69, -1, 1, %p16;
	ld.global.f32 	%f99, [%rd16+12];
	cvt.rn.f32.s32 	%f100, %r69;
	fma.rn.f32 	%f101, %f99, %f100, %f97;
	add.f32 	%f137, %f95, %f101;
	add.s32 	%r88, %r88, 4;
$L__BB0_6:
	setp.eq.s32 	%p17, %r17, 0;
	@%p17 bra 	$L__BB0_11;
	setp.eq.s32 	%p18, %r17, 1;
	@%p18 bra 	$L__BB0_9;
	mul.wide.s32 	%rd17, %r88, 4;
	add.s64 	%rd18, %rd2, %rd17;
	ld.global.f32 	%f103, [%rd18];
	mul.f32 	%f104, %f103, %f1;
	cvt.rpi.f32.f32 	%f105, %f104;
	cvt.rzi.s32.f32 	%r70, %f105;
	and.b32  	%r71, %r70, 1;
	setp.eq.b32 	%p19, %r71, 1;
	selp.b32 	%r72, -1, 1, %p19;
	add.s64 	%rd19, %rd1, %rd17;
	ld.global.f32 	%f106, [%rd19];
	cvt.rn.f32.s32 	%f107, %r72;
	fma.rn.f32 	%f108, %f106, %f107, %f104;
	add.f32 	%f109, %f137, %f108;
	ld.global.f32 	%f110, [%rd18+4];
	mul.f32 	%f111, %f110, %f1;
	cvt.rpi.f32.f32 	%f112, %f111;
	cvt.rzi.s32.f32 	%r73, %f112;
	and.b32  	%r74, %r73, 1;
	setp.eq.b32 	%p20, %r74, 1;
	selp.b32 	%r75, -1, 1, %p20;
	ld.global.f32 	%f113, [%rd19+4];
	cvt.rn.f32.s32 	%f114, %r75;
	fma.rn.f32 	%f115, %f113, %f114, %f111;
	add.f32 	%f137, %f109, %f115;
	add.s32 	%r88, %r88, 2;
$L__BB0_9:
	and.b32  	%r76, %r9, 1;
	setp.eq.b32 	%p21, %r76, 1;
	not.pred 	%p22, %p21;
	@%p22 bra 	$L__BB0_11;
	mul.wide.s32 	%rd20, %r88, 4;
	add.s64 	%rd21, %rd2, %rd20;
	ld.global.f32 	%f116, [%rd21];
	mul.f32 	%f117, %f116, %f1;
	cvt.rpi.f32.f32 	%f118, %f117;
	cvt.rzi.s32.f32 	%r77, %f118;
	and.b32  	%r78, %r77, 1;
	setp.eq.b32 	%p23, %r78, 1;
	selp.b32 	%r79, -1, 1, %p23;
	add.s64 	%rd22, %rd1, %rd20;
	ld.global.f32 	%f119, [%rd22];
	cvt.rn.f32.s32 	%f120, %r79;
	fma.rn.f32 	%f121, %f119, %f120, %f117;
	add.f32 	%f137, %f137, %f121;
$L__BB0_11:
	cvta.to.global.u64 	%rd23, %rd3;
	mul.wide.s32 	%rd24, %r5, 4;
	add.s64 	%rd25, %rd23, %rd24;
	st.global.f32 	[%rd25], %f137;
	add.s32 	%r22, %r8, %r6;
	st.shared.f32 	[%r22], %f137;
	mad.lo.s32 	%r23, %r91, 12, %r8;
	st.shared.f32 	[%r23], %f137;
	bar.sync 	0;
	setp.lt.u32 	%p24, %r91, 2;
	@%p24 bra 	$L__BB0_15;
$L__BB0_12:
	shr.u32 	%r25, %r91, 1;
	setp.ge.u32 	%p25, %r1, %r25;
	@%p25 bra 	$L__BB0_14;
	shl.b32 	%r80, %r25, 2;
	add.s32 	%r81, %r22, %r80;
	ld.shared.f32 	%f122, [%r81];
	ld.shared.f32 	%f123, [%r22];
	add.f32 	%f124, %f122, %f123;
	st.shared.f32 	[%r22], %f124;
	ld.shared.f32 	%f125, [%r23];
	add.s32 	%r82, %r23, %r80;
	ld.shared.f32 	%f126, [%r82];
	setp.gt.f32 	%p26, %f125, %f126;
	selp.f32 	%f127, %f125, %f126, %p26;
	st.shared.f32 	[%r23], %f127;
$L__BB0_14:
	bar.sync 	0;
	setp.gt.u32 	%p27, %r91, 3;
	mov.u32 	%r91, %r25;
	@%p27 bra 	$L__BB0_12;
$L__BB0_15:
	setp.ne.s32 	%p28, %r1, 0;
	@%p28 bra 	$L__BB0_17;
	add.s32 	%r84, %r27, %r6;
	ld.shared.f32 	%f128, [%r84];
	cvta.to.global.u64 	%rd26, %rd4;
	mul.wide.u32 	%rd27, %r3, 4;
	add.s64 	%rd28, %rd26, %rd27;
	st.global.f32 	[%rd28], %f128;
	add.s32 	%r85, %r84, %r7;
	ld.shared.f32 	%f129, [%r85];
	cvta.to.global.u64 	%rd29, %rd5;
	add.s64 	%rd30, %rd29, %rd27;
	st.global.f32 	[%rd30], %f129;
$L__BB0_17:
	ret;

}
	// .globl	_Z28transformacion_kernel_sharedPfS_S_S_S_
.visible .entry _Z28transformacion_kernel_sharedPfS_S_S_S_(
	.param .u64 .ptr .align 1 _Z28transformacion_kernel_sharedPfS_S_S_S__param_0,
	.param .u64 .ptr .align 1 _Z28transformacion_kernel_sharedPfS_S_S_S__param_1,
	.param .u64 .ptr .align 1 _Z28transformacion_kernel_sharedPfS_S_S_S__param_2,
	.param .u64 .ptr .align 1 _Z28transformacion_kernel_sharedPfS_S_S_S__param_3,
	.param .u64 .ptr .align 1 _Z28transformacion_kernel_sharedPfS_S_S_S__param_4
)
{
	.reg .pred 	%p<29>;
	.reg .b32 	%r<103>;
	.reg .b32 	%f<138>;
	.reg .b64 	%rd<19>;

	ld.param.u64 	%rd4, [_Z28transformacion_kernel_sharedPfS_S_S_S__param_0];
	ld.param.u64 	%rd5, [_Z28transformacion_kernel_sharedPfS_S_S_S__param_1];
	ld.param.u64 	%rd1, [_Z28transformacion_kernel_sharedPfS_S_S_S__param_2];
	ld.param.u64 	%rd2, [_Z28transformacion_kernel_sharedPfS_S_S_S__param_3];
	ld.param.u64 	%rd3, [_Z28transformacion_kernel_sharedPfS_S_S_S__param_4];
	cvta.to.global.u64 	%rd6, %rd5;
	cvta.to.global.u64 	%rd7, %rd4;
	mov.u32 	%r1, %tid.x;
	mov.u32 	%r102, %ntid.x;
	mov.u32 	%r3, %ctaid.x;
	mad.lo.s32 	%r4, %r102, %r3, %r1;
	shl.b32 	%r6, %r102, 2;
	mov.u32 	%r27, sdata;
	add.s32 	%r5, %r27, %r6;
	mul.wide.s32 	%rd8, %r4, 4;
	add.s64 	%rd9, %rd7, %rd8;
	ld.global.f32 	%f16, [%rd9];
	shl.b32 	%r28, %r1, 2;
	add.s32 	%r7, %r27, %r28;
	st.shared.f32 	[%r7], %f16;
	add.s64 	%rd10, %rd6, %rd8;
	ld.global.f32 	%f17, [%rd10];
	add.s32 	%r8, %r5, %r28;
	st.shared.f32 	[%r8], %f17;
	bar.sync 	0;
	cvt.rn.f32.s32 	%f1, %r4;
	and.b32  	%r9, %r102, 7;
	setp.lt.u32 	%p1, %r102, 8;
	mov.f32 	%f137, 0f00000000;
	mov.b32 	%r100, 0;
	@%p1 bra 	$L__BB1_3;
	and.b32  	%r100, %r102, 2040;
	add.s32 	%r97, %r27, 16;
	and.b32  	%r31, %r102, -8;
	neg.s32 	%r98, %r31;
	mov.f32 	%f137, 0f00000000;
$L__BB1_2:
	.pragma "nounroll";
	ld.shared.v4.f32 	{%f19, %f20, %f21, %f22}, [%r97+-16];
	mul.f32 	%f23, %f19, %f1;
	cvt.rpi.f32.f32 	%f24, %f23;
	cvt.rzi.s32.f32 	%r32, %f24;
	and.b32  	%r33, %r32, 1;
	setp.eq.b32 	%p2, %r33, 1;
	selp.b32 	%r34, -1, 1, %p2;
	add.s32 	%r35, %r97, %r6;
	ld.shared.f32 	%f25, [%r35+-16];
	cvt.rn.f32.s32 	%f26, %r34;
	fma.rn.f32 	%f27, %f25, %f26, %f23;
	add.f32 	%f28, %f137, %f27;
	mul.f32 	%f29, %f20, %f1;
	cvt.rpi.f32.f32 	%f30, %f29;
	cvt.rzi.s32.f32 	%r36, %f30;
	and.b32  	%r37, %r36, 1;
	setp.eq.b32 	%p3, %r37, 1;
	selp.b32 	%r38, -1, 1, %p3;
	ld.shared.f32 	%f31, [%r35+-12];
	cvt.rn.f32.s32 	%f32, %r38;
	fma.rn.f32 	%f33, %f31, %f32, %f29;
	add.f32 	%f34, %f28, %f33;
	mul.f32 	%f35, %f21, %f1;
	cvt.rpi.f32.f32 	%f36, %f35;
	cvt.rzi.s32.f32 	%r39, %f36;
	and.b32  	%r40, %r39, 1;
	setp.eq.b32 	%p4, %r40, 1;
	selp.b32 	%r41, -1, 1, %p4;
	ld.shared.f32 	%f37, [%r35+-8];
	cvt.rn.f32.s32 	%f38, %r41;
	fma.rn.f32 	%f39, %f37, %f38, %f35;
	add.f32 	%f40, %f34, %f39;
	mul.f32 	%f41, %f22, %f1;
	cvt.rpi.f32.f32 	%f42, %f41;
	cvt.rzi.s32.f32 	%r42, %f42;
	and.b32  	%r43, %r42, 1;
	setp.eq.b32 	%p5, %r43, 1;
	selp.b32 	%r44, -1, 1, %p5;
	ld.shared.f32 	%f43, [%r35+-4];
	cvt.rn.f32.s32 	%f44, %r44;
	fma.rn.f32 	%f45, %f43, %f44, %f41;
	add.f32 	%f46, %f40, %f45;
	ld.shared.v4.f32 	{%f47, %f48, %f49, %f50}, [%r97];
	mul.f32 	%f51, %f47, %f1;
	cvt.rpi.f32.f32 	%f52, %f51;
	cvt.rzi.s32.f32 	%r45, %f52;
	and.b32  	%r46, %r45, 1;
	setp.eq.b32 	%p6, %r46, 1;
	selp.b32 	%r47, -1, 1, %p6;
	ld.shared.f32 	%f53, [%r35];
	cvt.rn.f32.s32 	%f54, %r47;
	fma.rn.f32 	%f55, %f53, %f54, %f51;
	add.f32 	%f56, %f46, %f55;
	mul.f32 	%f57, %f48, %f1;
	cvt.rpi.f32.f32 	%f58, %f57;
	cvt.rzi.s32.f32 	%r48, %f58;
	and.b32  	%r49, %r48, 1;
	setp.eq.b32 	%p7, %r49, 1;
	selp.b32 	%r50, -1, 1, %p7;
	ld.shared.f32 	%f59, [%r35+4];
	cvt.rn.f32.s32 	%f60, %r50;
	fma.rn.f32 	%f61, %f59, %f60, %f57;
	add.f32 	%f62, %f56, %f61;
	mul.f32 	%f63, %f49, %f1;
	cvt.rpi.f32.f32 	%f64, %f63;
	cvt.rzi.s32.f32 	%r51, %f64;
	and.b32  	%r52, %r51, 1;
	setp.eq.b32 	%p8, %r52, 1;
	selp.b32 	%r53, -1, 1, %p8;
	ld.shared.f32 	%f65, [%r35+8];
	cvt.rn.f32.s32 	%f66, %r53;
	fma.rn.f32 	%f67, %f65, %f66, %f63;
	add.f32 	%f68, %f62, %f67;
	mul.f32 	%f69, %f50, %f1;
	cvt.rpi.f32.f32 	%f70, %f69;
	cvt.rzi.s32.f32 	%r54, %f70;
	and.b32  	%r55, %r54, 1;
	setp.eq.b32 	%p9, %r55, 1;
	selp.b32 	%r56, -1, 1, %p9;
	ld.shared.f32 	%f71, [%r35+12];
	cvt.rn.f32.s32 	%f72, %r56;
	fma.rn.f32 	%f73, %f71, %f72, %f69;
	add.f32 	%f137, %f68, %f73;
	add.s32 	%r98, %r98, 8;
	add.s32 	%r97, %r97, 32;
	setp.ne.s32 	%p10, %r98, 0;
	@%p10 bra 	$L__BB1_2;
$L__BB1_3:
	setp.eq.s32 	%p11, %r9, 0;
	@%p11 bra 	$L__BB1_11;
	and.b32  	%r17, %r102, 3;
	setp.lt.u32 	%p12, %r9, 4;
	@%p12 bra 	$L__BB1_6;
	shl.b32 	%r57, %r100, 2;
	add.s32 	%r59, %r27, %r57;
	ld.shared.f32 	%f75, [%r59];
	mul.f32 	%f76, %f75, %f1;
	cvt.rpi.f32.f32 	%f77, %f76;
	cvt.rzi.s32.f32 	%r60, %f77;
	and.b32  	%r61, %r60, 1;
	setp.eq.b32 	%p13, %r61, 1;
	selp.b32 	%r62, -1, 1, %p13;
	add.s32 	%r63, %r5, %r57;
	ld.shared.f32 	%f78, [%r63];
	cvt.rn.f32.s32 	%f79, %r62;
	fma.rn.f32 	%f80, %f78, %f79, %f76;
	add.f32 	%f81, %f137, %f80;
	ld.shared.f32 	%f82, [%r59+4];
	mul.f32 	%f83, %f82, %f1;
	cvt.rpi.f32.f32 	%f84, %f83;
	cvt.rzi.s32.f32 	%r64, %f84;
	and.b32  	%r65, %r64, 1;
	setp.eq.b32 	%p14, %r65, 1;
	selp.b32 	%r66, -1, 1, %p14;
	ld.shared.f32 	%f85, [%r63+4];
	cvt.rn.f32.s32 	%f86, %r66;
	fma.rn.f32 	%f87, %f85, %f86, %f83;
	add.f32 	%f88, %f81, %f87;
	ld.shared.f32 	%f89, [%r59+8];
	mul.f32 	%f90, %f89, %f1;
	cvt.rpi.f32.f32 	%f91, %f90;
	cvt.rzi.s32.f32 	%r67, %f91;
	and.b32  	%r68, %r67, 1;
	setp.eq.b32 	%p15, %r68, 1;
	selp.b32 	%r69, -1, 1, %p15;
	ld.shared.f32 	%f92, [%r63+8];
	cvt.rn.f32.s32 	%f93, %r69;
	fma.rn.f32 	%f94, %f92, %f93, %f90;
	add.f32 	%f95, %f88, %f94;
	ld.shared.f32 	%f96, [%r59+12];
	mul.f32 	%f97, %f96, %f1;
	cvt.rpi.f32.f32 	%f98, %f97;
	cvt.rzi.s32.f32 	%r70, %f98;
	and.b32  	%r71, %r70, 1;
	setp.eq.b32 	%p16, %r71, 1;
	selp.b32 	%r72, -1, 1, %p16;
	ld.shared.f32 	%f99, [%r63+12];
	cvt.rn.f32.s32 	%f100, %r72;
	fma.rn.f32 	%f101, %f99, %f100, %f97;
	add.f32 	%f137, %f95, %f101;
	add.s32 	%r100, %r100, 4;
$L__BB1_6:
	setp.eq.s32 	%p17, %r17, 0;
	@%p17 bra 	$L__BB1_11;
	setp.eq.s32 	%p18, %r17, 1;
	@%p18 bra 	$L__BB1_9;
	shl.b32 	%r73, %r100, 2;
	add.s32 	%r75, %r27, %r73;
	ld.shared.f32 	%f103, [%r75];
	mul.f32 	%f104, %f103, %f1;
	cvt.rpi.f32.f32 	%f105, %f104;
	cvt.rzi.s32.f32 	%r76, %f105;
	and.b32  	%r77, %r76, 1;
	setp.eq.b32 	%p19, %r77, 1;
	selp.b32 	%r78, -1, 1, %p19;
	add.s32 	%r79, %r5, %r73;
	ld.shared.f32 	%f106, [%r79];
	cvt.rn.f32.s32 	%f107, %r78;
	fma.rn.f32 	%f108, %f106, %f107, %f104;
	add.f32 	%f109, %f137, %f108;
	ld.shared.f32 	%f110, [%r75+4];
	mul.f32 	%f111, %f110, %f1;
	cvt.rpi.f32.f32 	%f112, %f111;
	cvt.rzi.s32.f32 	%r80, %f112;
	and.b32  	%r81, %r80, 1;
	setp.eq.b32 	%p20, %r81, 1;
	selp.b32 	%r82, -1, 1, %p20;
	ld.shared.f32 	%f113, [%r79+4];
	cvt.rn.f32.s32 	%f114, %r82;
	fma.rn.f32 	%f115, %f113, %f114, %f111;
	add.f32 	%f137, %f109, %f115;
	add.s32 	%r100, %r100, 2;
$L__BB1_9:
	and.b32  	%r83, %r102, 1;
	setp.eq.b32 	%p21, %r83, 1;
	not.pred 	%p22, %p21;
	@%p22 bra 	$L__BB1_11;
	shl.b32 	%r84, %r100, 2;
	add.s32 	%r86, %r27, %r84;
	ld.shared.f32 	%f116, [%r86];
	mul.f32 	%f117, %f116, %f1;
	cvt.rpi.f32.f32 	%f118, %f117;
	cvt.rzi.s32.f32 	%r87, %f118;
	and.b32  	%r88, %r87, 1;
	setp.eq.b32 	%p23, %r88, 1;
	selp.b32 	%r89, -1, 1, %p23;
	add.s32 	%r90, %r5, %r84;
	ld.shared.f32 	%f119, [%r90];
	cvt.rn.f32.s32 	%f120, %r89;
	fma.rn.f32 	%f121, %f119, %f120, %f117;
	add.f32 	%f137, %f137, %f121;
$L__BB1_11:
	shl.b32 	%r91, %r102, 3;
	cvta.to.global.u64 	%rd11, %rd1;
	add.s64 	%rd13, %rd11, %rd8;
	st.global.f32 	[%rd13], %f137;
	add.s32 	%r22, %r7, %r91;
	st.shared.f32 	[%r22], %f137;
	add.s32 	%r23, %r8, %r91;
	st.shared.f32 	[%r23], %f137;
	bar.sync 	0;
	setp.lt.u32 	%p24, %r102, 2;
	@%p24 bra 	$L__BB1_15;
$L__BB1_12:
	shr.u32 	%r25, %r102, 1;
	setp.ge.u32 	%p25, %r1, %r25;
	@%p25 bra 	$L__BB1_14;
	shl.b32 	%r92, %r25, 2;
	add.s32 	%r93, %r22, %r92;
	ld.shared.f32 	%f122, [%r93];
	ld.shared.f32 	%f123, [%r22];
	add.f32 	%f124, %f122, %f123;
	st.shared.f32 	[%r22], %f124;
	ld.shared.f32 	%f125, [%r23];
	add.s32 	%r94, %r23, %r92;
	ld.shared.f32 	%f126, [%r94];
	setp.gt.f32 	%p26, %f125, %f126;
	selp.f32 	%f127, %f125, %f126, %p26;
	st.shared.f32 	[%r23], %f127;
$L__BB1_14:
	bar.sync 	0;
	setp.gt.u32 	%p27, %r102, 3;
	mov.u32 	%r102, %r25;
	@%p27 bra 	$L__BB1_12;
$L__BB1_15:
	setp.ne.s32 	%p28, %r1, 0;
	@%p28 bra 	$L__BB1_17;
	add.s32 	%r95, %r5, %r6;
	ld.shared.f32 	%f128, [%r95];
	cvta.to.global.u64 	%rd14, %rd2;
	mul.wide.u32 	%rd15, %r3, 4;
	add.s64 	%rd16, %rd14, %rd15;
	st.global.f32 	[%rd16], %f128;
	add.s32 	%r96, %r95, %r6;
	ld.shared.f32 	%f129, [%r96];
	cvta.to.global.u64 	%rd17, %rd3;
	add.s64 	%rd18, %rd17, %rd15;
	st.global.f32 	[%rd18], %f129;
$L__BB1_17:
	ret;

}


// ===== COMPILED SASS (sm_100) =====

	.target	sm_100

	.elftype	@"ET_EXEC"


//--------------------- .note.nv.tkinfo           --------------------------
	.section	.note.nv.tkinfo,"",@"SHT_NOTE"
	.sectionflags	@"SHF_NOTE_NV_TKINFO"
	.tkinfo
        /*0018*/ 	.word	0x00000002
        /*0030*/ 	.string	""
        /*0030*/ 	.string	"ptxas"
        /*0030*/ 	.string	"Cuda compilation tools, release 13.0, V13.0.88"
        /*0030*/ 	.string	"Build cuda_13.0.r13.0/compiler.36424714_0"
        /*0030*/ 	.string	"-arch sm_100 -m 64 "



//--------------------- .note.nv.cuinfo           --------------------------
	.section	.note.nv.cuinfo,"",@"SHT_NOTE"
	.sectionflags	@"SHF_NOTE_NV_CUINFO"
        /*0018*/ 	.short	0x0002
        /*001a*/ 	.short	0x0064
        /*001c*/ 	.short	0x0082
	.zero		2


//--------------------- .nv.info                  --------------------------
	.section	.nv.info,"",@"SHT_CUDA_INFO"
	.align	4


	//----- nvinfo : EIATTR_REGCOUNT
	.align		4
        /*0000*/ 	.byte	0x04, 0x2f
        /*0002*/ 	.short	(.L_1 - .L_0)
	.align		4
.L_0:
        /*0004*/ 	.word	index@(_Z28transformacion_kernel_globalPfS_S_S_S_)
        /*0008*/ 	.word	0x00000020


	//----- nvinfo : EIATTR_FRAME_SIZE
	.align		4
.L_1:
        /*000c*/ 	.byte	0x04, 0x11
        /*000e*/ 	.short	(.L_3 - .L_2)
	.align		4
.L_2:
        /*0010*/ 	.word	index@(_Z28transformacion_kernel_globalPfS_S_S_S_)
        /*0014*/ 	.word	0x00000000


	//----- nvinfo : EIATTR_REGCOUNT
	.align		4
.L_3:
        /*0018*/ 	.byte	0x04, 0x2f
        /*001a*/ 	.short	(.L_5 - .L_4)
	.align		4
.L_4:
        /*001c*/ 	.word	index@(_Z28transformacion_kernel_sharedPfS_S_S_S_)
        /*0020*/ 	.word	0x0000001d


	//----- nvinfo : EIATTR_FRAME_SIZE
	.align		4
.L_5:
        /*0024*/ 	.byte	0x04, 0x11
        /*0026*/ 	.short	(.L_7 - .L_6)
	.align		4
.L_6:
        /*0028*/ 	.word	index@(_Z28transformacion_kernel_sharedPfS_S_S_S_)
        /*002c*/ 	.word	0x00000000


	//----- nvinfo : EIATTR_MIN_STACK_SIZE
	.align		4
.L_7:
        /*0030*/ 	.byte	0x04, 0x12
        /*0032*/ 	.short	(.L_9 - .L_8)
	.align		4
.L_8:
        /*0034*/ 	.word	index@(_Z28transformacion_kernel_sharedPfS_S_S_S_)
        /*0038*/ 	.word	0x00000000


	//----- nvinfo : EIATTR_MIN_STACK_SIZE
	.align		4
.L_9:
        /*003c*/ 	.byte	0x04, 0x12
        /*003e*/ 	.short	(.L_11 - .L_10)
	.align		4
.L_10:
        /*0040*/ 	.word	index@(_Z28transformacion_kernel_globalPfS_S_S_S_)
        /*0044*/ 	.word	0x00000000
.L_11:


//--------------------- .nv.compat                --------------------------
	.section	.nv.compat,"",@"SHT_CUDA_COMPAT_INFO"
	.align	4
        /*0000*/ 	.byte	0x02, 0x09, 0x00, 0x00, 0x02, 0x02, 0x01, 0x00, 0x02, 0x05, 0x05, 0x00, 0x03, 0x07, 0x01, 0x01
        /*0010*/ 	.byte	0x02, 0x03, 0x00, 0x00, 0x02, 0x06, 0x01, 0x00, 0x04, 0x0b, 0x08, 0x00, 0x09, 0x00, 0x00, 0x00
        /*0020*/ 	.byte	0x00, 0x00, 0x00, 0x00


//--------------------- .nv.info._Z28transformacion_kernel_sharedPfS_S_S_S_ --------------------------
	.section	.nv.info._Z28transformacion_kernel_sharedPfS_S_S_S_,"",@"SHT_CUDA_INFO"
	.sectionflags	@""
	.align	4


	//----- nvinfo : EIATTR_CUDA_API_VERSION
	.align		4
        /*0000*/ 	.byte	0x04, 0x37
        /*0002*/ 	.short	(.L_13 - .L_12)
.L_12:
        /*0004*/ 	.word	0x00000082


	//----- nvinfo : EIATTR_KPARAM_INFO
	.align		4
.L_13:
        /*0008*/ 	.byte	0x04, 0x17
        /*000a*/ 	.short	(.L_15 - .L_14)
.L_14:
        /*000c*/ 	.word	0x00000000
        /*0010*/ 	.short	0x0004
        /*0012*/ 	.short	0x0020
        /*0014*/ 	.byte	0x00, 0xf5, 0x21, 0x00


	//----- nvinfo : EIATTR_KPARAM_INFO
	.align		4
.L_15:
        /*0018*/ 	.byte	0x04, 0x17
        /*001a*/ 	.short	(.L_17 - .L_16)
.L_16:
        /*001c*/ 	.word	0x00000000
        /*0020*/ 	.short	0x0003
        /*0022*/ 	.short	0x0018
        /*0024*/ 	.byte	0x00, 0xf5, 0x21, 0x00


	//----- nvinfo : EIATTR_KPARAM_INFO
	.align		4
.L_17:
        /*0028*/ 	.byte	0x04, 0x17
        /*002a*/ 	.short	(.L_19 - .L_18)
.L_18:
        /*002c*/ 	.word	0x00000000
        /*0030*/ 	.short	0x0002
        /*0032*/ 	.short	0x0010
        /*0034*/ 	.byte	0x00, 0xf5, 0x21, 0x00


	//----- nvinfo : EIATTR_KPARAM_INFO
	.align		4
.L_19:
        /*0038*/ 	.byte	0x04, 0x17
        /*003a*/ 	.short	(.L_21 - .L_20)
.L_20:
        /*003c*/ 	.word	0x00000000
        /*0040*/ 	.short	0x0001
        /*0042*/ 	.short	0x0008
        /*0044*/ 	.byte	0x00, 0xf5, 0x21, 0x00


	//----- nvinfo : EIATTR_KPARAM_INFO
	.align		4
.L_21:
        /*0048*/ 	.byte	0x04, 0x17
        /*004a*/ 	.short	(.L_23 - .L_22)
.L_22:
        /*004c*/ 	.word	0x00000000
        /*0050*/ 	.short	0x0000
        /*0052*/ 	.short	0x0000
        /*0054*/ 	.byte	0x00, 0xf5, 0x21, 0x00


	//----- nvinfo : EIATTR_SPARSE_MMA_MASK
	.align		4
.L_23:
        /*0058*/ 	.byte	0x03, 0x50
        /*005a*/ 	.short	0x0000


	//----- nvinfo : EIATTR_MAXREG_COUNT
	.align		4
        /*005c*/ 	.byte	0x03, 0x1b
        /*005e*/ 	.short	0x00ff


	//----- nvinfo : EIATTR_NUM_BARRIERS
	.align		4
        /*0060*/ 	.byte	0x02, 0x4c
        /*0062*/ 	.byte	0x01
	.zero		1


	//----- nvinfo : EIATTR_MERCURY_ISA_VERSION
	.align		4
        /*0064*/ 	.byte	0x03, 0x5f
        /*0066*/ 	.short	0x0101


	//----- nvinfo : EIATTR_VRC_CTA_INIT_COUNT
	.align		4
        /*0068*/ 	.byte	0x02, 0x4a
	.zero		1
	.zero		1


	//----- nvinfo : EIATTR_EXIT_INSTR_OFFSETS
	.align		4
        /*006c*/ 	.byte	0x04, 0x1c
        /*006e*/ 	.short	(.L_25 - .L_24)


	//   ....[0]....
.L_24:
        /*0070*/ 	.word	0x00000e90


	//   ....[1]....
        /*0074*/ 	.word	0x00000f40


	//----- nvinfo : EIATTR_CRS_STACK_SIZE
	.align		4
.L_25:
        /*0078*/ 	.byte	0x04, 0x1e
        /*007a*/ 	.short	(.L_27 - .L_26)
.L_26:
        /*007c*/ 	.word	0x00000000


	//----- nvinfo : EIATTR_CBANK_PARAM_SIZE
	.align		4
.L_27:
        /*0080*/ 	.byte	0x03, 0x19
        /*0082*/ 	.short	0x0028


	//----- nvinfo : EIATTR_PARAM_CBANK
	.align		4
        /*0084*/ 	.byte	0x04, 0x0a
        /*0086*/ 	.short	(.L_29 - .L_28)
	.align		4
.L_28:
        /*0088*/ 	.word	index@(.nv.constant0._Z28transformacion_kernel_sharedPfS_S_S_S_)
        /*008c*/ 	.short	0x0380
        /*008e*/ 	.short	0x0028


	//----- nvinfo : EIATTR_SW_WAR
	.align		4
.L_29:
        /*0090*/ 	.byte	0x04, 0x36
        /*0092*/ 	.short	(.L_31 - .L_30)
.L_30:
        /*0094*/ 	.word	0x00000008
.L_31:


//--------------------- .nv.info._Z28transformacion_kernel_globalPfS_S_S_S_ --------------------------
	.section	.nv.info._Z28transformacion_kernel_globalPfS_S_S_S_,"",@"SHT_CUDA_INFO"
	.sectionflags	@""
	.align	4


	//----- nvinfo : EIATTR_CUDA_API_VERSION
	.align		4
        /*0000*/ 	.byte	0x04, 0x37
        /*0002*/ 	.short	(.L_33 - .L_32)
.L_32:
        /*0004*/ 	.word	0x00000082


	//----- nvinfo : EIATTR_KPARAM_INFO
	.align		4
.L_33:
        /*0008*/ 	.byte	0x04, 0x17
        /*000a*/ 	.short	(.L_35 - .L_34)
.L_34:
        /*000c*/ 	.word	0x00000000
        /*0010*/ 	.short	0x0004
        /*0012*/ 	.short	0x0020
        /*0014*/ 	.byte	0x00, 0xf5, 0x21, 0x00


	//----- nvinfo : EIATTR_KPARAM_INFO
	.align		4
.L_35:
        /*0018*/ 	.byte	0x04, 0x17
        /*001a*/ 	.short	(.L_37 - .L_36)
.L_36:
        /*001c*/ 	.word	0x00000000
        /*0020*/ 	.short	0x0003
        /*0022*/ 	.short	0x0018
        /*0024*/ 	.byte	0x00, 0xf5, 0x21, 0x00


	//----- nvinfo : EIATTR_KPARAM_INFO
	.align		4
.L_37:
        /*0028*/ 	.byte	0x04, 0x17
        /*002a*/ 	.short	(.L_39 - .L_38)
.L_38:
        /*002c*/ 	.word	0x00000000
        /*0030*/ 	.short	0x0002
        /*0032*/ 	.short	0x0010
        /*0034*/ 	.byte	0x00, 0xf5, 0x21, 0x00


	//----- nvinfo : EIATTR_KPARAM_INFO
	.align		4
.L_39:
        /*0038*/ 	.byte	0x04, 0x17
        /*003a*/ 	.short	(.L_41 - .L_40)
.L_40:
        /*003c*/ 	.word	0x00000000
        /*0040*/ 	.short	0x0001
        /*0042*/ 	.short	0x0008
        /*0044*/ 	.byte	0x00, 0xf5, 0x21, 0x00


	//----- nvinfo : EIATTR_KPARAM_INFO
	.align		4
.L_41:
        /*0048*/ 	.byte	0x04, 0x17
        /*004a*/ 	.short	(.L_43 - .L_42)
.L_42:
        /*004c*/ 	.word	0x00000000
        /*0050*/ 	.short	0x0000
        /*0052*/ 	.short	0x0000
        /*0054*/ 	.byte	0x00, 0xf5, 0x21, 0x00


	//----- nvinfo : EIATTR_SPARSE_MMA_MASK
	.align		4
.L_43:
        /*0058*/ 	.byte	0x03, 0x50
        /*005a*/ 	.short	0x0000


	//----- nvinfo : EIATTR_MAXREG_COUNT
	.align		4
        /*005c*/ 	.byte	0x03, 0x1b
        /*005e*/ 	.short	0x00ff


	//----- nvinfo : EIATTR_NUM_BARRIERS
	.align		4
        /*0060*/ 	.byte	0x02, 0x4c
        /*0062*/ 	.byte	0x01
	.zero		1


	//----- nvinfo : EIATTR_MERCURY_ISA_VERSION
	.align		4
        /*0064*/ 	.byte	0x03, 0x5f
        /*0066*/ 	.short	0x0101


	//----- nvinfo : EIATTR_VRC_CTA_INIT_COUNT
	.align		4
        /*0068*/ 	.byte	0x02, 0x4a
	.zero		1
	.zero		1


	//----- nvinfo : EIATTR_EXIT_INSTR_OFFSETS
	.align		4
        /*006c*/ 	.byte	0x04, 0x1c
        /*006e*/ 	.short	(.L_45 - .L_44)


	//   ....[0]....
.L_44:
        /*0070*/ 	.word	0x00000f50


	//   ....[1]....
        /*0074*/ 	.word	0x00001000


	//----- nvinfo : EIATTR_CRS_STACK_SIZE
	.align		4
.L_45:
        /*0078*/ 	.byte	0x04, 0x1e
        /*007a*/ 	.short	(.L_47 - .L_46)
.L_46:
        /*007c*/ 	.word	0x00000000


	//----- nvinfo : EIATTR_CBANK_PARAM_SIZE
	.align		4
.L_47:
        /*0080*/ 	.byte	0x03, 0x19
        /*0082*/ 	.short	0x0028


	//----- nvinfo : EIATTR_PARAM_CBANK
	.align		4
        /*0084*/ 	.byte	0x04, 0x0a
        /*0086*/ 	.short	(.L_49 - .L_48)
	.align		4
.L_48:
        /*0088*/ 	.word	index@(.nv.constant0._Z28transformacion_kernel_globalPfS_S_S_S_)
        /*008c*/ 	.short	0x0380
        /*008e*/ 	.short	0x0028


	//----- nvinfo : EIATTR_SW_WAR
	.align		4
.L_49:
        /*0090*/ 	.byte	0x04, 0x36
        /*0092*/ 	.short	(.L_51 - .L_50)
.L_50:
        /*0094*/ 	.word	0x00000008
.L_51:


//--------------------- .nv.callgraph             --------------------------
	.section	.nv.callgraph,"",@"SHT_CUDA_CALLGRAPH"
	.align	4
	.sectionentsize	8
	.align		4
        /*0000*/ 	.word	0x00000000
	.align		4
        /*0004*/ 	.word	0xffffffff
	.align		4
        /*0008*/ 	.word	0x00000000
	.align		4
        /*000c*/ 	.word	0xfffffffe
	.align		4
        /*0010*/ 	.word	0x00000000
	.align		4
        /*0014*/ 	.word	0xfffffffd
	.align		4
        /*0018*/ 	.word	0x00000000
	.align		4
        /*001c*/ 	.word	0xfffffffc


//--------------------- .text._Z28transformacion_kernel_sharedPfS_S_S_S_ --------------------------
	.section	.text._Z28transformacion_kernel_sharedPfS_S_S_S_,"ax",@progbits
	.align	128
        .global         _Z28transformacion_kernel_sharedPfS_S_S_S_
        .type           _Z28transformacion_kernel_sharedPfS_S_S_S_,@function
        .size           _Z28transformacion_kernel_sharedPfS_S_S_S_,(.L_x_20 - _Z28transformacion_kernel_sharedPfS_S_S_S_)
        .other          _Z28transformacion_kernel_sharedPfS_S_S_S_,@"STO_CUDA_ENTRY STV_DEFAULT"
_Z28transformacion_kernel_sharedPfS_S_S_S_:
.text._Z28transformacion_kernel_sharedPfS_S_S_S_:
[----:B------:R-:W-:Y:S01]  /*0000*/  LDC R1, c[0x0][0x37c] ;  /* 0x0000df00ff017b82 */ /* 0x000fe20000000800 */
[----:B------:R-:W0:Y:S07]  /*0010*/  S2R R0, SR_TID.X ;  /* 0x0000000000007919 */ /* 0x000e2e0000002100 */
[----:B------:R-:W1:Y:S01]  /*0020*/  LDC.64 R4, c[0x0][0x380] ;  /* 0x0000e000ff047b82 */ /* 0x000e620000000a00 */
[----:B------:R-:W0:Y:S01]  /*0030*/  LDCU UR9, c[0x0][0x360] ;  /* 0x00006c00ff0977ac */ /* 0x000e220008000800 */
[----:B------:R-:W0:Y:S01]  /*0040*/  S2R R3, SR_CTAID.X ;  /* 0x0000000000037919 */ /* 0x000e220000002500 */
[----:B------:R-:W2:Y:S05]  /*0050*/  LDCU.64 UR10, c[0x0][0x358] ;  /* 0x00006b00ff0a77ac */ /* 0x000eaa0008000a00 */
[----:B------:R-:W3:Y:S01]  /*0060*/  LDC.64 R6, c[0x0][0x388] ;  /* 0x0000e200ff067b82 */ /* 0x000ee20000000a00 */
[----:B0-----:R-:W-:-:S04]  /*0070*/  IMAD R2, R3, UR9, R0 ;  /* 0x0000000903027c24 */ /* 0x001fc8000f8e0200 */
[----:B-1----:R-:W-:-:S04]  /*0080*/  IMAD.WIDE R4, R2, 0x4, R4 ;  /* 0x0000000402047825 */ /* 0x002fc800078e0204 */
[----:B---3--:R-:W-:Y:S02]  /*0090*/  IMAD.WIDE R6, R2, 0x4, R6 ;  /* 0x0000000402067825 */ /* 0x008fe400078e0206 */
[----:B--2---:R-:W2:Y:S04]  /*00a0*/  LDG.E R5, desc[UR10][R4.64] ;  /* 0x0000000a04057981 */ /* 0x004ea8000c1e1900 */
[----:B------:R-:W3:Y:S01]  /*00b0*/  LDG.E R6, desc[UR10][R6.64] ;  /* 0x0000000a06067981 */ /* 0x000ee2000c1e1900 */
[----:B------:R-:W0:Y:S01]  /*00c0*/  S2UR UR5, SR_CgaCtaId ;  /* 0x00000000000579c3 */ /* 0x000e220000008800 */
[----:B------:R-:W-:Y:S01]  /*00d0*/  UMOV UR4, 0x400 ;  /* 0x0000040000047882 */ /* 0x000fe20000000000 */
[----:B------:R-:W-:Y:S01]  /*00e0*/  UISETP.GE.U32.AND UP0, UPT, UR9, 0x8, UPT ;  /* 0x000000080900788c */ /* 0x000fe2000bf06070 */
[----:B------:R-:W-:Y:S01]  /*00f0*/  CS2R R16, SRZ ;  /* 0x0000000000107805 */ /* 0x000fe2000001ff00 */
[----:B------:R-:W-:-:S02]  /*0100*/  ULOP3.LUT UR6, UR9, 0x7, URZ, 0xc0, !UPT ;  /* 0x0000000709067892 */ /* 0x000fc4000f8ec0ff */
[----:B------:R-:W-:Y:S01]  /*0110*/  IMAD.U32 R14, RZ, RZ, UR9 ;  /* 0x00000009ff0e7e24 */ /* 0x000fe2000f8e00ff */
[----:B------:R-:W-:Y:S01]  /*0120*/  I2FP.F32.S32 R15, R2 ;  /* 0x00000002000f7245 */ /* 0x000fe20000201400 */
[----:B------:R-:W-:Y:S02]  /*0130*/  UISETP.NE.AND UP1, UPT, UR6, URZ, UPT ;  /* 0x000000ff0600728c */ /* 0x000fe4000bf25270 */
[----:B0-----:R-:W-:-:S04]  /*0140*/  ULEA UR4, UR5, UR4, 0x18 ;  /* 0x0000000405047291 */ /* 0x001fc8000f8ec0ff */
[----:B------:R-:W-:Y:S02]  /*0150*/  ULEA UR5, UR9, UR4, 0x2 ;  /* 0x0000000409057291 */ /* 0x000fe4000f8e10ff */
[----:B------:R-:W-:-:S04]  /*0160*/  LEA R12, R0, UR4, 0x2 ;  /* 0x00000004000c7c11 */ /* 0x000fc8000f8e10ff */
[----:B------:R-:W-:Y:S01]  /*0170*/  LEA R13, R0, UR5, 0x2 ;  /* 0x00000005000d7c11 */ /* 0x000fe2000f8e10ff */
[----:B--2---:R0:W-:Y:S04]  /*0180*/  STS [R12], R5 ;  /* 0x000000050c007388 */ /* 0x0041e80000000800 */
[----:B---3--:R0:W-:Y:S01]  /*0190*/  STS [R13], R6 ;  /* 0x000000060d007388 */ /* 0x0081e20000000800 */
[----:B------:R-:W-:Y:S06]  /*01a0*/  BAR.SYNC.DEFER_BLOCKING 0x0 ;  /* 0x0000000000007b1d */ /* 0x000fec0000010000 */
[----:B------:R-:W-:Y:S05]  /*01b0*/  BRA.U !UP0, `(.L_x_0) ;  /* 0x0000000508547547 */ /* 0x000fea000b800000 */
[C---:B------:R-:W-:Y:S01]  /*01c0*/  LOP3.LUT R18, R14.reuse, 0xfffffff8, RZ, 0xc0, !PT ;  /* 0xfffffff80e127812 */ /* 0x040fe200078ec0ff */
[----:B------:R-:W-:Y:S01]  /*01d0*/  IMAD.MOV.U32 R17, RZ, RZ, RZ ;  /* 0x000000ffff117224 */ /* 0x000fe200078e00ff */
[----:B------:R-:W-:Y:S01]  /*01e0*/  LOP3.LUT R16, R14, 0x7f8, RZ, 0xc0, !PT ;  /* 0x000007f80e107812 */ /* 0x000fe200078ec0ff */
[----:B------:R-:W-:Y:S02]  /*01f0*/  UIADD3 UR7, UPT, UPT, UR4, 0x10, URZ ;  /* 0x0000001004077890 */ /* 0x000fe4000fffe0ff */
[----:B------:R-:W-:-:S10]  /*0200*/  IMAD.MOV R18, RZ, RZ, -R18 ;  /* 0x000000ffff127224 */ /* 0x000fd400078e0a12 */
.L_x_1:
[----:B0-----:R-:W0:Y:S01]  /*0210*/  LDS.128 R4, [UR7+-0x10] ;  /* 0xfffff007ff047984 */ /* 0x001e220008000c00 */
[----:B------:R-:W-:Y:S01]  /*0220*/  ULEA UR8, UR9, UR7, 0x2 ;  /* 0x0000000709087291 */ /* 0x000fe2000f8e10ff */
[----:B------:R-:W-:-:S08]  /*0230*/  VIADD R18, R18, 0x8 ;  /* 0x0000000812127836 */ /* 0x000fd00000000000 */
[----:B------:R-:W1:Y:S04]  /*0240*/  LDS R19, [UR8+-0x10] ;  /* 0xfffff008ff137984 */ /* 0x000e680008000800 */
[----:B------:R-:W-:Y:S01]  /*0250*/  LDS R21, [UR8+-0x8] ;  /* 0xfffff808ff157984 */ /* 0x000fe20008000800 */
[C---:B0-----:R-:W-:Y:S01]  /*0260*/  FMUL R20, R15.reuse, R4 ;  /* 0x000000040f147220 */ /* 0x041fe20000400000 */
[----:B------:R-:W-:Y:S02]  /*0270*/  FMUL R24, R15, R5 ;  /* 0x000000050f187220 */ /* 0x000fe40000400000 */
[----:B------:R-:W0:Y:S01]  /*0280*/  LDS R5, [UR8+-0xc] ;  /* 0xfffff408ff057984 */ /* 0x000e220008000800 */
[----:B------:R-:W2:Y:S08]  /*0290*/  F2I.CEIL.NTZ R4, R20 ;  /* 0x0000001400047305 */ /* 0x000eb0000020b100 */
[----:B------:R-:W3:Y:S01]  /*02a0*/  F2I.CEIL.NTZ R23, R24 ;  /* 0x0000001800177305 */ /* 0x000ee2000020b100 */
[----:B--2---:R-:W-:Y:S01]  /*02b0*/  LOP3.LUT R8, R4, 0x1, RZ, 0xc0, !PT ;  /* 0x0000000104087812 */ /* 0x004fe200078ec0ff */
[----:B------:R-:W-:-:S03]  /*02c0*/  IMAD.MOV.U32 R4, RZ, RZ, -0x1 ;  /* 0xffffffffff047424 */ /* 0x000fc600078e00ff */
[----:B------:R-:W-:Y:S02]  /*02d0*/  ISETP.NE.U32.AND P0, PT, R8, 0x1, PT ;  /* 0x000000010800780c */ /* 0x000fe40003f05070 */
[----:B------:R-:W2:Y:S01]  /*02e0*/  LDS.128 R8, [UR7] ;  /* 0x00000007ff087984 */ /* 0x000ea20008000c00 */
[----:B------:R-:W-:Y:S01]  /*02f0*/  UIADD3 UR7, UPT, UPT, UR7, 0x20, URZ ;  /* 0x0000002007077890 */ /* 0x000fe2000fffe0ff */
[----:B------:R-:W-:Y:S02]  /*0300*/  SEL R22, R4, 0x1, !P0 ;  /* 0x0000000104167807 */ /* 0x000fe40004000000 */
[----:B---3--:R-:W-:Y:S02]  /*0310*/  LOP3.LUT R23, R23, 0x1, RZ, 0xc0, !PT ;  /* 0x0000000117177812 */ /* 0x008fe400078ec0ff */
[----:B------:R-:W-:Y:S01]  /*0320*/  I2FP.F32.S32 R25, R22 ;  /* 0x0000001600197245 */ /* 0x000fe20000201400 */
[----:B------:R-:W-:Y:S01]  /*0330*/  FMUL R22, R15, R6 ;  /* 0x000000060f167220 */ /* 0x000fe20000400000 */
[----:B------:R-:W-:-:S03]  /*0340*/  ISETP.NE.U32.AND P0, PT, R23, 0x1, PT ;  /* 0x000000011700780c */ /* 0x000fc60003f05070 */
[----:B-1----:R-:W-:Y:S01]  /*0350*/  FFMA R6, R19, R25, R20 ;  /* 0x0000001913067223 */ /* 0x002fe20000000014 */
[----:B------:R-:W-:Y:S01]  /*0360*/  FMUL R20, R15, R7 ;  /* 0x000000070f147220 */ /* 0x000fe20000400000 */
[----:B------:R-:W1:Y:S01]  /*0370*/  LDS R19, [UR8+-0x4] ;  /* 0xfffffc08ff137984 */ /* 0x000e620008000800 */
[----:B------:R-:W3:Y:S01]  /*0380*/  F2I.CEIL.NTZ R25, R22 ;  /* 0x0000001600197305 */ /* 0x000ee2000020b100 */
[----:B------:R-:W-:-:S04]  /*0390*/  SEL R7, R4, 0x1, !P0 ;  /* 0x0000000104077807 */ /* 0x000fc80004000000 */
[----:B------:R-:W-:-:S03]  /*03a0*/  I2FP.F32.S32 R7, R7 ;  /* 0x0000000700077245 */ /* 0x000fc60000201400 */
[----:B------:R-:W4:Y:S02]  /*03b0*/  F2I.CEIL.NTZ R26, R20 ;  /* 0x00000014001a7305 */ /* 0x000f24000020b100 */
[----:B0-----:R-:W-:Y:S02]  /*03c0*/  FFMA R5, R5, R7, R24 ;  /* 0x0000000705057223 */ /* 0x001fe40000000018 */
[----:B------:R-:W0:Y:S01]  /*03d0*/  LDS R7, [UR8] ;  /* 0x00000008ff077984 */ /* 0x000e220008000800 */
[----:B---3--:R-:W-:-:S04]  /*03e0*/  LOP3.LUT R25, R25, 0x1, RZ, 0xc0, !PT ;  /* 0x0000000119197812 */ /* 0x008fc800078ec0ff */
[----:B------:R-:W-:Y:S02]  /*03f0*/  ISETP.NE.U32.AND P0, PT, R25, 0x1, PT ;  /* 0x000000011900780c */ /* 0x000fe40003f05070 */
[----:B----4-:R-:W-:Y:S02]  /*0400*/  LOP3.LUT R26, R26, 0x1, RZ, 0xc0, !PT ;  /* 0x000000011a1a7812 */ /* 0x010fe400078ec0ff */
[----:B------:R-:W-:Y:S01]  /*0410*/  SEL R23, R4, 0x1, !P0 ;  /* 0x0000000104177807 */ /* 0x000fe20004000000 */
[C---:B--2---:R-:W-:Y:S01]  /*0420*/  FMUL R8, R15.reuse, R8 ;  /* 0x000000080f087220 */ /* 0x044fe20000400000 */
[----:B------:R-:W-:Y:S01]  /*0430*/  ISETP.NE.U32.AND P0, PT, R26, 0x1, PT ;  /* 0x000000011a00780c */ /* 0x000fe20003f05070 */
[----:B------:R-:W-:Y:S01]  /*0440*/  FMUL R10, R15, R10 ;  /* 0x0000000a0f0a7220 */ /* 0x000fe20000400000 */
[----:B------:R-:W-:Y:S01]  /*0450*/  I2FP.F32.S32 R23, R23 ;  /* 0x0000001700177245 */ /* 0x000fe20000201400 */
[----:B------:R-:W-:Y:S01]  /*0460*/  FADD R26, R6, R17 ;  /* 0x00000011061a7221 */ /* 0x000fe20000000000 */
[----:B------:R-:W-:Y:S01]  /*0470*/  SEL R24, R4, 0x1, !P0 ;  /* 0x0000000104187807 */ /* 0x000fe20004000000 */
[----:B------:R-:W-:Y:S01]  /*0480*/  F2I.CEIL.NTZ R17, R10 ;  /* 0x0000000a00117305 */ /* 0x000fe2000020b100 */
[----:B------:R-:W-:Y:S01]  /*0490*/  LDS R6, [UR8+0xc] ;  /* 0x00000c08ff067984 */ /* 0x000fe20008000800 */
[----:B------:R-:W-:Y:S01]  /*04a0*/  FFMA R21, R21, R23, R22 ;  /* 0x0000001715157223 */ /* 0x000fe20000000016 */
[----:B------:R-:W-:Y:S01]  /*04b0*/  I2FP.F32.S32 R25, R24 ;  /* 0x0000001800197245 */ /* 0x000fe20000201400 */
[C---:B------:R-:W-:Y:S01]  /*04c0*/  FMUL R24, R15.reuse, R9 ;  /* 0x000000090f187220 */ /* 0x040fe20000400000 */
[----:B------:R-:W2:Y:S01]  /*04d0*/  LDS R23, [UR8+0x4] ;  /* 0x00000408ff177984 */ /* 0x000ea20008000800 */
[----:B------:R-:W-:Y:S01]  /*04e0*/  FMUL R11, R15, R11 ;  /* 0x0000000b0f0b7220 */ /* 0x000fe20000400000 */
[----:B------:R-:W-:Y:S01]  /*04f0*/  FADD R26, R26, R5 ;  /* 0x000000051a1a7221 */ /* 0x000fe20000000000 */
[----:B------:R-:W3:Y:S01]  /*0500*/  F2I.CEIL.NTZ R22, R8 ;  /* 0x0000000800167305 */ /* 0x000ee2000020b100 */
[----:B-1----:R-:W-:Y:S01]  /*0510*/  FFMA R20, R19, R25, R20 ;  /* 0x0000001913147223 */ /* 0x002fe20000000014 */
[----:B------:R-:W1:Y:S01]  /*0520*/  LDS R9, [UR8+0x8] ;  /* 0x00000808ff097984 */ /* 0x000e620008000800 */
[----:B------:R-:W-:-:S04]  /*0530*/  FADD R21, R26, R21 ;  /* 0x000000151a157221 */ /* 0x000fc80000000000 */
[----:B------:R-:W-:Y:S01]  /*0540*/  FADD R20, R21, R20 ;  /* 0x0000001415147221 */ /* 0x000fe20000000000 */
[----:B------:R-:W4:Y:S01]  /*0550*/  F2I.CEIL.NTZ R19, R24 ;  /* 0x0000001800137305 */ /* 0x000f22000020b100 */
[----:B---3--:R-:W-:-:S07]  /*0560*/  LOP3.LUT R22, R22, 0x1, RZ, 0xc0, !PT ;  /* 0x0000000116167812 */ /* 0x008fce00078ec0ff */
[----:B------:R-:W3:Y:S01]  /*0570*/  F2I.CEIL.NTZ R5, R11 ;  /* 0x0000000b00057305 */ /* 0x000ee2000020b100 */
[----:B------:R-:W-:Y:S02]  /*0580*/  ISETP.NE.U32.AND P0, PT, R22, 0x1, PT ;  /* 0x000000011600780c */ /* 0x000fe40003f05070 */
[----:B----4-:R-:W-:Y:S02]  /*0590*/  LOP3.LUT R22, R19, 0x1, RZ, 0xc0, !PT ;  /* 0x0000000113167812 */ /* 0x010fe400078ec0ff */
[----:B------:R-:W-:Y:S02]  /*05a0*/  SEL R19, R4, 0x1, !P0 ;  /* 0x0000000104137807 */ /* 0x000fe40004000000 */
[----:B------:R-:W-:Y:S02]  /*05b0*/  ISETP.NE.U32.AND P0, PT, R22, 0x1, PT ;  /* 0x000000011600780c */ /* 0x000fe40003f05070 */
[----:B------:R-:W-:Y:S02]  /*05c0*/  I2FP.F32.S32 R19, R19 ;  /* 0x0000001300137245 */ /* 0x000fe40000201400 */
[----:B------:R-:W-:-:S02]  /*05d0*/  LOP3.LUT R22, R17, 0x1, RZ, 0xc0, !PT ;  /* 0x0000000111167812 */ /* 0x000fc400078ec0ff */
[----:B------:R-:W-:Y:S01]  /*05e0*/  SEL R17, R4, 0x1, !P0 ;  /* 0x0000000104117807 */ /* 0x000fe20004000000 */
[----:B0-----:R-:W-:Y:S01]  /*05f0*/  FFMA R7, R7, R19, R8 ;  /* 0x0000001307077223 */ /* 0x001fe20000000008 */
[----:B------:R-:W-:Y:S02]  /*0600*/  ISETP.NE.U32.AND P0, PT, R22, 0x1, PT ;  /* 0x000000011600780c */ /* 0x000fe40003f05070 */
[----:B---3--:R-:W-:Y:S01]  /*0610*/  LOP3.LUT R8, R5, 0x1, RZ, 0xc0, !PT ;  /* 0x0000000105087812 */ /* 0x008fe200078ec0ff */
[----:B------:R-:W-:Y:S01]  /*0620*/  FADD R7, R20, R7 ;  /* 0x0000000714077221 */ /* 0x000fe20000000000 */
[----:B------:R-:W-:Y:S02]  /*0630*/  SEL R5, R4, 0x1, !P0 ;  /* 0x0000000104057807 */ /* 0x000fe40004000000 */
[----:B------:R-:W-:Y:S02]  /*0640*/  ISETP.NE.U32.AND P0, PT, R8, 0x1, PT ;  /* 0x000000010800780c */ /* 0x000fe40003f05070 */
[----:B------:R-:W-:-:S02]  /*0650*/  I2FP.F32.S32 R17, R17 ;  /* 0x0000001100117245 */ /* 0x000fc40000201400 */
[----:B------:R-:W-:Y:S02]  /*0660*/  SEL R4, R4, 0x1, !P0 ;  /* 0x0000000104047807 */ /* 0x000fe40004000000 */
[----:B------:R-:W-:Y:S01]  /*0670*/  ISETP.NE.AND P0, PT, R18, RZ, PT ;  /* 0x000000ff1200720c */ /* 0x000fe20003f05270 */
[----:B--2---:R-:W-:Y:S01]  /*0680*/  FFMA R24, R23, R17, R24 ;  /* 0x0000001117187223 */ /* 0x004fe20000000018 */
[----:B------:R-:W-:Y:S02]  /*0690*/  I2FP.F32.S32 R5, R5 ;  /* 0x0000000500057245 */ /* 0x000fe40000201400 */
[----:B------:R-:W-:Y:S01]  /*06a0*/  I2FP.F32.S32 R4, R4 ;  /* 0x0000000400047245 */ /* 0x000fe20000201400 */
[----:B------:R-:W-:Y:S02]  /*06b0*/  FADD R7, R7, R24 ;  /* 0x0000001807077221 */ /* 0x000fe40000000000 */
[----:B-1----:R-:W-:Y:S02]  /*06c0*/  FFMA R10, R9, R5, R10 ;  /* 0x00000005090a7223 */ /* 0x002fe4000000000a */
[----:B------:R-:W-:-:S02]  /*06d0*/  FFMA R4, R6, R4, R11 ;  /* 0x0000000406047223 */ /* 0x000fc4000000000b */
[----:B------:R-:W-:-:S04]  /*06e0*/  FADD R7, R7, R10 ;  /* 0x0000000a07077221 */ /* 0x000fc80000000000 */
[----:B------:R-:W-:Y:S01]  /*06f0*/  FADD R17, R7, R4 ;  /* 0x0000000407117221 */ /* 0x000fe20000000000 */
[----:B------:R-:W-:Y:S06]  /*0700*/  @P0 BRA `(.L_x_1) ;  /* 0xfffffff800c00947 */ /* 0x000fec000383ffff */
.L_x_0:
[----:B------:R-:W-:Y:S05]  /*0710*/  BRA.U !UP1, `(.L_x_2) ;  /* 0x0000000509607547 */ /* 0x000fea000b800000 */
[----:B------:R-:W-:Y:S01]  /*0720*/  UISETP.GE.U32.AND UP0, UPT, UR6, 0x4, UPT ;  /* 0x000000040600788c */ /* 0x000fe2000bf06070 */
[----:B------:R-:W-:-:S04]  /*0730*/  LOP3.LUT R21, R14, 0x3, RZ, 0xc0, !PT ;  /* 0x000000030e157812 */ /* 0x000fc800078ec0ff */
[----:B------:R-:W-:-:S04]  /*0740*/  ISETP.NE.AND P0, PT, R21, RZ, PT ;  /* 0x000000ff1500720c */ /* 0x000fc80003f05270 */
[----:B------:R-:W-:Y:S09]  /*0750*/  BRA.U !UP0, `(.L_x_3) ;  /* 0x0000000108a87547 */ /* 0x000ff2000b800000 */
[C---:B------:R-:W-:Y:S02]  /*0760*/  LEA R18, R16.reuse, UR4, 0x2 ;  /* 0x0000000410127c11 */ /* 0x040fe4000f8e10ff */
[C---:B------:R-:W-:Y:S01]  /*0770*/  LEA R20, R16.reuse, UR5, 0x2 ;  /* 0x0000000510147c11 */ /* 0x040fe2000f8e10ff */
[----:B------:R-:W-:Y:S02]  /*0780*/  VIADD R16, R16, 0x4 ;  /* 0x0000000410107836 */ /* 0x000fe40000000000 */
[----:B0-----:R-:W0:Y:S04]  /*0790*/  LDS.64 R6, [R18] ;  /* 0x0000000012067984 */ /* 0x001e280000000a00 */
[----:B------:R1:W2:Y:S04]  /*07a0*/  LDS.64 R4, [R18+0x8] ;  /* 0x0000080012047984 */ /* 0x0002a80000000a00 */
[----:B------:R-:W3:Y:S04]  /*07b0*/  LDS R8, [R20] ;  /* 0x0000000014087984 */ /* 0x000ee80000000800 */
[----:B------:R-:W-:Y:S01]  /*07c0*/  LDS R10, [R20+0xc] ;  /* 0x00000c00140a7984 */ /* 0x000fe20000000800 */
[----:B-1----:R-:W-:-:S02]  /*07d0*/  IMAD.MOV.U32 R18, RZ, RZ, -0x1 ;  /* 0xffffffffff127424 */ /* 0x002fc400078e00ff */
[C---:B0-----:R-:W-:Y:S01]  /*07e0*/  FMUL R11, R15.reuse, R6 ;  /* 0x000000060f0b7220 */ /* 0x041fe20000400000 */
[C---:B------:R-:W-:Y:S01]  /*07f0*/  FMUL R9, R15.reuse, R7 ;  /* 0x000000070f097220 */ /* 0x040fe20000400000 */
[----:B------:R-:W0:Y:S02]  /*0800*/  LDS R6, [R20+0x4] ;  /* 0x0000040014067984 */ /* 0x000e240000000800 */
[----:B------:R-:W1:Y:S01]  /*0810*/  F2I.CEIL.NTZ R19, R11 ;  /* 0x0000000b00137305 */ /* 0x000e62000020b100 */
[C---:B--2---:R-:W-:Y:S01]  /*0820*/  FMUL R4, R15.reuse, R4 ;  /* 0x000000040f047220 */ /* 0x044fe20000400000 */
[----:B------:R2:W4:Y:S01]  /*0830*/  LDS R7, [R20+0x8] ;  /* 0x0000080014077984 */ /* 0x0005220000000800 */
[----:B------:R-:W-:-:S05]  /*0840*/  FMUL R5, R15, R5 ;  /* 0x000000050f057220 */ /* 0x000fca0000400000 */
[----:B------:R-:W5:Y:S01]  /*0850*/  F2I.CEIL.NTZ R22, R9 ;  /* 0x0000000900167305 */ /* 0x000f62000020b100 */
[----:B-1----:R-:W-:-:S07]  /*0860*/  LOP3.LUT R19, R19, 0x1, RZ, 0xc0, !PT ;  /* 0x0000000113137812 */ /* 0x002fce00078ec0ff */
[----:B------:R-:W1:Y:S01]  /*0870*/  F2I.CEIL.NTZ R23, R4 ;  /* 0x0000000400177305 */ /* 0x000e62000020b100 */
[----:B------:R-:W-:Y:S02]  /*0880*/  ISETP.NE.U32.AND P1, PT, R19, 0x1, PT ;  /* 0x000000011300780c */ /* 0x000fe40003f25070 */
[----:B-----5:R-:W-:-:S05]  /*0890*/  LOP3.LUT R22, R22, 0x1, RZ, 0xc0, !PT ;  /* 0x0000000116167812 */ /* 0x020fca00078ec0ff */
[----:B------:R-:W5:Y:S01]  /*08a0*/  F2I.CEIL.NTZ R24, R5 ;  /* 0x0000000500187305 */ /* 0x000f62000020b100 */
[----:B------:R-:W-:Y:S02]  /*08b0*/  SEL R19, R18, 0x1, !P1 ;  /* 0x0000000112137807 */ /* 0x000fe40004800000 */
[----:B------:R-:W-:Y:S02]  /*08c0*/  ISETP.NE.U32.AND P1, PT, R22, 0x1, PT ;  /* 0x000000011600780c */ /* 0x000fe40003f25070 */
[----:B------:R-:W-:Y:S02]  /*08d0*/  I2FP.F32.S32 R19, R19 ;  /* 0x0000001300137245 */ /* 0x000fe40000201400 */
[----:B-1----:R-:W-:Y:S02]  /*08e0*/  LOP3.LUT R23, R23, 0x1, RZ, 0xc0, !PT ;  /* 0x0000000117177812 */ /* 0x002fe400078ec0ff */
[----:B--2---:R-:W-:Y:S01]  /*08f0*/  SEL R20, R18, 0x1, !P1 ;  /* 0x0000000112147807 */ /* 0x004fe20004800000 */
[----:B---3--:R-:W-:Y:S01]  /*0900*/  FFMA R8, R8, R19, R11 ;  /* 0x0000001308087223 */ /* 0x008fe2000000000b */
[----:B------:R-:W-:-:S02]  /*0910*/  ISETP.NE.U32.AND P1, PT, R23, 0x1, PT ;  /* 0x000000011700780c */ /* 0x000fc40003f25070 */
[----:B------:R-:W-:Y:S01]  /*0920*/  I2FP.F32.S32 R20, R20 ;  /* 0x0000001400147245 */ /* 0x000fe20000201400 */
[----:B------:R-:W-:Y:S01]  /*0930*/  FADD R8, R17, R8 ;  /* 0x0000000811087221 */ /* 0x000fe20000000000 */
[----:B-----5:R-:W-:Y:S02]  /*0940*/  LOP3.LUT R24, R24, 0x1, RZ, 0xc0, !PT ;  /* 0x0000000118187812 */ /* 0x020fe400078ec0ff */
[----:B------:R-:W-:Y:S01]  /*0950*/  SEL R11, R18, 0x1, !P1 ;  /* 0x00000001120b7807 */ /* 0x000fe20004800000 */
[----:B0-----:R-:W-:Y:S01]  /*0960*/  FFMA R9, R6, R20, R9 ;  /* 0x0000001406097223 */ /* 0x001fe20000000009 */
[----:B------:R-:W-:Y:S02]  /*0970*/  ISETP.NE.U32.AND P2, PT, R24, 0x1, PT ;  /* 0x000000011800780c */ /* 0x000fe40003f45070 */
[----:B------:R-:W-:Y:S01]  /*0980*/  I2FP.F32.S32 R11, R11 ;  /* 0x0000000b000b7245 */ /* 0x000fe20000201400 */
[----:B------:R-:W-:Y:S01]  /*0990*/  FADD R8, R8, R9 ;  /* 0x0000000908087221 */ /* 0x000fe20000000000 */
[----:B------:R-:W-:-:S03]  /*09a0*/  SEL R18, R18, 0x1, !P2 ;  /* 0x0000000112127807 */ /* 0x000fc60005000000 */
[----:B----4-:R-:W-:Y:S01]  /*09b0*/  FFMA R7, R7, R11, R4 ;  /* 0x0000000b07077223 */ /* 0x010fe20000000004 */
[----:B------:R-:W-:-:S03]  /*09c0*/  I2FP.F32.S32 R18, R18 ;  /* 0x0000001200127245 */ /* 0x000fc60000201400 */
[----:B------:R-:W-:Y:S02]  /*09d0*/  FADD R7, R8, R7 ;  /* 0x0000000708077221 */ /* 0x000fe40000000000 */
[----:B------:R-:W-:-:S04]  /*09e0*/  FFMA R10, R10, R18, R5 ;  /* 0x000000120a0a7223 */ /* 0x000fc80000000005 */
[----:B------:R-:W-:-:S07]  /*09f0*/  FADD R17, R7, R10 ;  /* 0x0000000a07117221 */ /* 0x000fce0000000000 */
.L_x_3:
[----:B------:R-:W-:Y:S05]  /*0a00*/  @!P0 BRA `(.L_x_2) ;  /* 0x0000000000a48947 */ /* 0x000fea0003800000 */
[----:B------:R-:W-:Y:S02]  /*0a10*/  ISETP.NE.AND P1, PT, R21, 0x1, PT ;  /* 0x000000011500780c */ /* 0x000fe40003f25270 */
[----:B------:R-:W-:-:S04]  /*0a20*/  LOP3.LUT R4, R14, 0x1, RZ, 0xc0, !PT ;  /* 0x000000010e047812 */ /* 0x000fc800078ec0ff */
[----:B------:R-:W-:-:S07]  /*0a30*/  ISETP.NE.U32.AND P0, PT, R4, 0x1, PT ;  /* 0x000000010400780c */ /* 0x000fce0003f05070 */
[----:B------:R-:W-:Y:S06]  /*0a40*/  @!P1 BRA `(.L_x_4) ;  /* 0x00000000005c9947 */ /* 0x000fec0003800000 */
[C---:B------:R-:W-:Y:S02]  /*0a50*/  LEA R4, R16.reuse, UR4, 0x2 ;  /* 0x0000000410047c11 */ /* 0x040fe4000f8e10ff */
[C---:B------:R-:W-:Y:S01]  /*0a60*/  LEA R8, R16.reuse, UR5, 0x2 ;  /* 0x0000000510087c11 */ /* 0x040fe2000f8e10ff */
[----:B------:R-:W-:-:S03]  /*0a70*/  VIADD R16, R16, 0x2 ;  /* 0x0000000210107836 */ /* 0x000fc60000000000 */
[----:B0-----:R-:W0:Y:S04]  /*0a80*/  LDS.64 R4, [R4] ;  /* 0x0000000004047984 */ /* 0x001e280000000a00 */
[----:B------:R-:W1:Y:S04]  /*0a90*/  LDS R9, [R8] ;  /* 0x0000000008097984 */ /* 0x000e680000000800 */
[----:B------:R-:W2:Y:S01]  /*0aa0*/  LDS R11, [R8+0x4] ;  /* 0x00000400080b7984 */ /* 0x000ea20000000800 */
[C---:B0-----:R-:W-:Y:S01]  /*0ab0*/  FMUL R6, R15.reuse, R4 ;  /* 0x000000040f067220 */ /* 0x041fe20000400000 */
[----:B------:R-:W-:Y:S01]  /*0ac0*/  FMUL R10, R15, R5 ;  /* 0x000000050f0a7220 */ /* 0x000fe20000400000 */
[----:B------:R-:W-:-:S02]  /*0ad0*/  IMAD.MOV.U32 R4, RZ, RZ, -0x1 ;  /* 0xffffffffff047424 */ /* 0x000fc400078e00ff */
[----:B------:R-:W0:Y:S08]  /*0ae0*/  F2I.CEIL.NTZ R7, R6 ;  /* 0x0000000600077305 */ /* 0x000e30000020b100 */
[----:B------:R-:W3:Y:S01]  /*0af0*/  F2I.CEIL.NTZ R5, R10 ;  /* 0x0000000a00057305 */ /* 0x000ee2000020b100 */
[----:B0-----:R-:W-:-:S04]  /*0b00*/  LOP3.LUT R7, R7, 0x1, RZ, 0xc0, !PT ;  /* 0x0000000107077812 */ /* 0x001fc800078ec0ff */
[----:B------:R-:W-:Y:S02]  /*0b10*/  ISETP.NE.U32.AND P1, PT, R7, 0x1, PT ;  /* 0x000000010700780c */ /* 0x000fe40003f25070 */
[----:B---3--:R-:W-:-:S04]  /*0b20*/  LOP3.LUT R5, R5, 0x1, RZ, 0xc0, !PT ;  /* 0x0000000105057812 */ /* 0x008fc800078ec0ff */
[----:B------:R-:W-:Y:S02]  /*0b30*/  ISETP.NE.U32.AND P2, PT, R5, 0x1, PT ;  /* 0x000000010500780c */ /* 0x000fe40003f45070 */
[C---:B------:R-:W-:Y:S02]  /*0b40*/  SEL R5, R4.reuse, 0x1, !P1 ;  /* 0x0000000104057807 */ /* 0x040fe40004800000 */
[----:B------:R-:W-:Y:S02]  /*0b50*/  SEL R4, R4, 0x1, !P2 ;  /* 0x0000000104047807 */ /* 0x000fe40005000000 */
[----:B------:R-:W-:Y:S02]  /*0b60*/  I2FP.F32.S32 R5, R5 ;  /* 0x0000000500057245 */ /* 0x000fe40000201400 */
[----:B------:R-:W-:-:S03]  /*0b70*/  I2FP.F32.S32 R4, R4 ;  /* 0x0000000400047245 */ /* 0x000fc60000201400 */
[----:B-1----:R-:W-:Y:S02]  /*0b80*/  FFMA R6, R9, R5, R6 ;  /* 0x0000000509067223 */ /* 0x002fe40000000006 */
[----:B--2---:R-:W-:Y:S02]  /*0b90*/  FFMA R11, R11, R4, R10 ;  /* 0x000000040b0b7223 */ /* 0x004fe4000000000a */
[----:B------:R-:W-:-:S04]  /*0ba0*/  FADD R6, R17, R6 ;  /* 0x0000000611067221 */ /* 0x000fc80000000000 */
[----:B------:R-:W-:-:S07]  /*0bb0*/  FADD R17, R6, R11 ;  /* 0x0000000b06117221 */ /* 0x000fce0000000000 */
.L_x_4:
[----:B------:R-:W-:Y:S05]  /*0bc0*/  @P0 BRA `(.L_x_2) ;  /* 0x0000000000340947 */ /* 0x000fea0003800000 */
[C---:B------:R-:W-:Y:S01]  /*0bd0*/  LEA R4, R16.reuse, UR4, 0x2 ;  /* 0x0000000410047c11 */ /* 0x040fe2000f8e10ff */
[----:B0-----:R-:W-:Y:S01]  /*0be0*/  IMAD.MOV.U32 R6, RZ, RZ, -0x1 ;  /* 0xffffffffff067424 */ /* 0x001fe200078e00ff */
[----:B------:R-:W-:-:S04]  /*0bf0*/  LEA R16, R16, UR5, 0x2 ;  /* 0x0000000510107c11 */ /* 0x000fc8000f8e10ff */
[----:B------:R-:W0:Y:S04]  /*0c00*/  LDS R4, [R4] ;  /* 0x0000000004047984 */ /* 0x000e280000000800 */
[----:B------:R-:W1:Y:S01]  /*0c10*/  LDS R16, [R16] ;  /* 0x0000000010107984 */ /* 0x000e620000000800 */
[----:B0-----:R-:W-:-:S04]  /*0c20*/  FMUL R15, R15, R4 ;  /* 0x000000040f0f7220 */ /* 0x001fc80000400000 */
[----:B------:R-:W0:Y:S02]  /*0c30*/  F2I.CEIL.NTZ R5, R15 ;  /* 0x0000000f00057305 */ /* 0x000e24000020b100 */
[----:B0-----:R-:W-:-:S04]  /*0c40*/  LOP3.LUT R5, R5, 0x1, RZ, 0xc0, !PT ;  /* 0x0000000105057812 */ /* 0x001fc800078ec0ff */
[----:B------:R-:W-:-:S04]  /*0c50*/  ISETP.NE.U32.AND P0, PT, R5, 0x1, PT ;  /* 0x000000010500780c */ /* 0x000fc80003f05070 */
[----:B------:R-:W-:-:S04]  /*0c60*/  SEL R5, R6, 0x1, !P0 ;  /* 0x0000000106057807 */ /* 0x000fc80004000000 */
[----:B------:R-:W-:-:S05]  /*0c70*/  I2FP.F32.S32 R5, R5 ;  /* 0x0000000500057245 */ /* 0x000fca0000201400 */
[----:B-1----:R-:W-:-:S04]  /*0c80*/  FFMA R6, R16, R5, R15 ;  /* 0x0000000510067223 */ /* 0x002fc8000000000f */
[----:B------:R-:W-:-:S07]  /*0c90*/  FADD R17, R17, R6 ;  /* 0x0000000611117221 */ /* 0x000fce0000000000 */
.L_x_2:
[----:B0-----:R-:W0:Y:S01]  /*0ca0*/  LDC.64 R4, c[0x0][0x390] ;  /* 0x0000e400ff047b82 */ /* 0x001e220000000a00 */
[C---:B------:R-:W-:Y:S01]  /*0cb0*/  ISETP.GE.U32.AND P0, PT, R14.reuse, 0x2, PT ;  /* 0x000000020e00780c */ /* 0x040fe20003f06070 */
[C---:B------:R-:W-:Y:S02]  /*0cc0*/  IMAD R12, R14.reuse, 0x8, R12 ;  /* 0x000000080e0c7824 */ /* 0x040fe400078e020c */
[----:B------:R-:W-:-:S03]  /*0cd0*/  IMAD R13, R14, 0x8, R13 ;  /* 0x000000080e0d7824 */ /* 0x000fc600078e020d */
[----:B------:R1:W-:Y:S04]  /*0ce0*/  STS [R12], R17 ;  /* 0x000000110c007388 */ /* 0x0003e80000000800 */
[----:B------:R1:W-:Y:S01]  /*0cf0*/  STS [R13], R17 ;  /* 0x000000110d007388 */ /* 0x0003e20000000800 */
[----:B0-----:R-:W-:-:S05]  /*0d00*/  IMAD.WIDE R4, R2, 0x4, R4 ;  /* 0x0000000402047825 */ /* 0x001fca00078e0204 */
[----:B------:R1:W-:Y:S01]  /*0d10*/  STG.E desc[UR10][R4.64], R17 ;  /* 0x0000001104007986 */ /* 0x0003e2000c10190a */
[----:B------:R-:W-:Y:S06]  /*0d20*/  BAR.SYNC.DEFER_BLOCKING 0x0 ;  /* 0x0000000000007b1d */ /* 0x000fec0000010000 */
[----:B------:R-:W-:Y:S05]  /*0d30*/  @!P0 BRA `(.L_x_5) ;  /* 0x0000000000508947 */ /* 0x000fea0003800000 */
.L_x_8:
[----:B------:R-:W-:Y:S01]  /*0d40*/  SHF.R.U32.HI R9, RZ, 0x1, R14 ;  /* 0x00000001ff097819 */ /* 0x000fe2000001160e */
[----:B------:R-:W-:Y:S03]  /*0d50*/  BSSY.RECONVERGENT B0, `(.L_x_6) ;  /* 0x000000e000007945 */ /* 0x000fe60003800200 */
[----:B------:R-:W-:-:S13]  /*0d60*/  ISETP.GE.U32.AND P0, PT, R0, R9, PT ;  /* 0x000000090000720c */ /* 0x000fda0003f06070 */
[----:B0-----:R-:W-:Y:S05]  /*0d70*/  @P0 BRA `(.L_x_7) ;  /* 0x00000000002c0947 */ /* 0x001fea0003800000 */
[C---:B------:R-:W-:Y:S01]  /*0d80*/  IMAD R2, R9.reuse, 0x4, R12 ;  /* 0x0000000409027824 */ /* 0x040fe200078e020c */
[----:B-1----:R-:W-:Y:S01]  /*0d90*/  LDS R5, [R12] ;  /* 0x000000000c057984 */ /* 0x002fe20000000800 */
[----:B------:R-:W-:-:S04]  /*0da0*/  IMAD R6, R9, 0x4, R13 ;  /* 0x0000000409067824 */ /* 0x000fc800078e020d */
[----:B------:R-:W0:Y:S02]  /*0db0*/  LDS R2, [R2] ;  /* 0x0000000002027984 */ /* 0x000e240000000800 */
[----:B0-----:R-:W-:-:S05]  /*0dc0*/  FADD R5, R2, R5 ;  /* 0x0000000502057221 */ /* 0x001fca0000000000 */
[----:B------:R-:W-:Y:S04]  /*0dd0*/  STS [R12], R5 ;  /* 0x000000050c007388 */ /* 0x000fe80000000800 */
[----:B------:R-:W-:Y:S04]  /*0de0*/  LDS R7, [R6] ;  /* 0x0000000006077984 */ /* 0x000fe80000000800 */
[----:B------:R-:W0:Y:S02]  /*0df0*/  LDS R4, [R13] ;  /* 0x000000000d047984 */ /* 0x000e240000000800 */
[----:B0-----:R-:W-:-:S04]  /*0e00*/  FSETP.GT.AND P0, PT, R4, R7, PT ;  /* 0x000000070400720b */ /* 0x001fc80003f04000 */
[----:B------:R-:W-:-:S05]  /*0e10*/  FSEL R4, R4, R7, P0 ;  /* 0x0000000704047208 */ /* 0x000fca0000000000 */
[----:B------:R0:W-:Y:S04]  /*0e20*/  STS [R13], R4 ;  /* 0x000000040d007388 */ /* 0x0001e80000000800 */
.L_x_7:
[----:B------:R-:W-:Y:S05]  /*0e30*/  BSYNC.RECONVERGENT B0 ;  /* 0x0000000000007941 */ /* 0x000fea0003800200 */
.L_x_6:
[----:B------:R-:W-:Y:S01]  /*0e40*/  BAR.SYNC.DEFER_BLOCKING 0x0 ;  /* 0x0000000000007b1d */ /* 0x000fe20000010000 */
[----:B------:R-:W-:Y:S01]  /*0e50*/  ISETP.GT.U32.AND P0, PT, R14, 0x3, PT ;  /* 0x000000030e00780c */ /* 0x000fe20003f04070 */
[----:B------:R-:W-:-:S12]  /*0e60*/  IMAD.MOV.U32 R14, RZ, RZ, R9 ;  /* 0x000000ffff0e7224 */ /* 0x000fd800078e0009 */
[----:B------:R-:W-:Y:S05]  /*0e70*/  @P0 BRA `(.L_x_8) ;  /* 0xfffffffc00b00947 */ /* 0x000fea000383ffff */
.L_x_5:
[----:B------:R-:W-:-:S13]  /*0e80*/  ISETP.NE.AND P0, PT, R0, RZ, PT ;  /* 0x000000ff0000720c */ /* 0x000fda0003f05270 */
[----:B------:R-:W-:Y:S05]  /*0e90*/  @P0 EXIT ;  /* 0x000000000000094d */ /* 0x000fea0003800000 */
[----:B------:R-:W-:Y:S01]  /*0ea0*/  ULEA UR4, UR9, UR5, 0x2 ;  /* 0x0000000509047291 */ /* 0x000fe2000f8e10ff */
[----:B01----:R-:W0:Y:S03]  /*0eb0*/  LDC.64 R4, c[0x0][0x398] ;  /* 0x0000e600ff047b82 */ /* 0x003e260000000a00 */
[----:B------:R-:W-:-:S05]  /*0ec0*/  ULEA UR6, UR9, UR4, 0x2 ;  /* 0x0000000409067291 */ /* 0x000fca000f8e10ff */
[----:B------:R-:W1:Y:S01]  /*0ed0*/  LDS R9, [UR4] ;  /* 0x00000004ff097984 */ /* 0x000e620008000800 */
[----:B------:R-:W2:Y:S03]  /*0ee0*/  LDC.64 R6, c[0x0][0x3a0] ;  /* 0x0000e800ff067b82 */ /* 0x000ea60000000a00 */
[----:B------:R-:W3:Y:S01]  /*0ef0*/  LDS R11, [UR6] ;  /* 0x00000006ff0b7984 */ /* 0x000ee20008000800 */
[----:B0-----:R-:W-:-:S04]  /*0f00*/  IMAD.WIDE.U32 R4, R3, 0x4, R4 ;  /* 0x0000000403047825 */ /* 0x001fc800078e0004 */
[----:B--2---:R-:W-:Y:S01]  /*0f10*/  IMAD.WIDE.U32 R2, R3, 0x4, R6 ;  /* 0x0000000403027825 */ /* 0x004fe200078e0006 */
[----:B-1----:R-:W-:Y:S04]  /*0f20*/  STG.E desc[UR10][R4.64], R9 ;  /* 0x0000000904007986 */ /* 0x002fe8000c10190a */
[----:B---3--:R-:W-:Y:S01]  /*0f30*/  STG.E desc[UR10][R2.64], R11 ;  /* 0x0000000b02007986 */ /* 0x008fe2000c10190a */
[----:B------:R-:W-:Y:S05]  /*0f40*/  EXIT ;  /* 0x000000000000794d */ /* 0x000fea0003800000 */
.L_x_9:
[----:B------:R-:W-:-:S00]  /*0f50*/  BRA `(.L_x_9) ;  /* 0xfffffffc00fc7947 */ /* 0x000fc0000383ffff */
[----:B------:R-:W-:-:S00]  /*0f60*/  NOP ;  /* 0x0000000000007918 */ /* 0x000fc00000000000 */
        /* <DEDUP_REMOVED lines=9> */
.L_x_20:


//--------------------- .text._Z28transformacion_kernel_globalPfS_S_S_S_ --------------------------
	.section	.text._Z28transformacion_kernel_globalPfS_S_S_S_,"ax",@progbits
	.align	128
        .global         _Z28transformacion_kernel_globalPfS_S_S_S_
        .type           _Z28transformacion_kernel_globalPfS_S_S_S_,@function
        .size           _Z28transformacion_kernel_globalPfS_S_S_S_,(.L_x_21 - _Z28transformacion_kernel_globalPfS_S_S_S_)
        .other          _Z28transformacion_kernel_globalPfS_S_S_S_,@"STO_CUDA_ENTRY STV_DEFAULT"
_Z28transformacion_kernel_globalPfS_S_S_S_:
.text._Z28transformacion_kernel_globalPfS_S_S_S_:
[----:B------:R-:W-:Y:S01]  /*0000*/  LDC R1, c[0x0][0x37c] ;  /* 0x0000df00ff017b82 */ /* 0x000fe20000000800 */
[----:B------:R-:W0:Y:S07]  /*0010*/  S2R R0, SR_CTAID.X ;  /* 0x0000000000007919 */ /* 0x000e2e0000002500 */
[----:B------:R-:W0:Y:S01]  /*0020*/  LDC R11, c[0x0][0x360] ;  /* 0x0000d800ff0b7b82 */ /* 0x000e220000000800 */
[----:B------:R-:W1:Y:S01]  /*0030*/  LDCU.64 UR4, c[0x0][0x358] ;  /* 0x00006b00ff0477ac */ /* 0x000e620008000a00 */
[----:B------:R-:W2:Y:S06]  /*0040*/  S2R R10, SR_TID.X ;  /* 0x00000000000a7919 */ /* 0x000eac0000002100 */
[----:B------:R-:W3:Y:S08]  /*0050*/  LDC.64 R4, c[0x0][0x380] ;  /* 0x0000e000ff047b82 */ /* 0x000ef00000000a00 */
[----:B------:R-:W4:Y:S01]  /*0060*/  LDC.64 R2, c[0x0][0x388] ;  /* 0x0000e200ff027b82 */ /* 0x000f220000000a00 */
[----:B0-----:R-:W-:-:S04]  /*0070*/  IMAD R17, R11, R0, RZ ;  /* 0x000000000b117224 */ /* 0x001fc800078e02ff */
[----:B--2---:R-:W-:-:S04]  /*0080*/  IMAD.IADD R13, R17, 0x1, R10 ;  /* 0x00000001110d7824 */ /* 0x004fc800078e020a */
[----:B---3--:R-:W-:-:S04]  /*0090*/  IMAD.WIDE R6, R13, 0x4, R4 ;  /* 0x000000040d067825 */ /* 0x008fc800078e0204 */
[----:B----4-:R-:W-:Y:S02]  /*00a0*/  IMAD.WIDE R8, R13, 0x4, R2 ;  /* 0x000000040d087825 */ /* 0x010fe400078e0202 */
[----:B-1----:R-:W2:Y:S04]  /*00b0*/  LDG.E R7, desc[UR4][R6.64] ;  /* 0x0000000406077981 */ /* 0x002ea8000c1e1900 */
[----:B------:R-:W3:Y:S01]  /*00c0*/  LDG.E R8, desc[UR4][R8.64] ;  /* 0x0000000408087981 */ /* 0x000ee2000c1e1900 */
[C---:B------:R-:W-:Y:S01]  /*00d0*/  VIADD R16, R17.reuse, 0x1 ;  /* 0x0000000111107836 */ /* 0x040fe20000000000 */
[----:B------:R-:W-:Y:S01]  /*00e0*/  MOV R12, 0x400 ;  /* 0x00000400000c7802 */ /* 0x000fe20000000f00 */
[----:B------:R-:W-:Y:S01]  /*00f0*/  IMAD.MOV.U32 R21, RZ, RZ, RZ ;  /* 0x000000ffff157224 */ /* 0x000fe200078e00ff */
[----:B------:R-:W0:Y:S02]  /*0100*/  S2R R15, SR_CgaCtaId ;  /* 0x00000000000f7919 */ /* 0x000e240000008800 */
[----:B------:R-:W-:-:S02]  /*0110*/  VIADDMNMX R16, R17, R11, R16, !PT ;  /* 0x0000000b11107246 */ /* 0x000fc40007800110 */
[----:B0-----:R-:W-:-:S03]  /*0120*/  LEA R12, R15, R12, 0x18 ;  /* 0x0000000c0f0c7211 */ /* 0x001fc600078ec0ff */
[----:B------:R-:W-:Y:S02]  /*0130*/  IMAD.IADD R15, R16, 0x1, -R17 ;  /* 0x00000001100f7824 */ /* 0x000fe400078e0a11 */
[----:B------:R-:W-:Y:S02]  /*0140*/  IMAD.IADD R16, R17, 0x1, -R16 ;  /* 0x0000000111107824 */ /* 0x000fe400078e0a10 */
[----:B------:R-:W-:Y:S01]  /*0150*/  IMAD R14, R10, 0x4, R12 ;  /* 0x000000040a0e7824 */ /* 0x000fe200078e020c */
[----:B------:R-:W-:Y:S02]  /*0160*/  LOP3.LUT R18, R15, 0x7, RZ, 0xc0, !PT ;  /* 0x000000070f127812 */ /* 0x000fe400078ec0ff */
[----:B------:R-:W-:Y:S01]  /*0170*/  ISETP.GT.U32.AND P1, PT, R16, -0x8, PT ;  /* 0xfffffff81000780c */ /* 0x000fe20003f24070 */
[----:B------:R-:W-:Y:S01]  /*0180*/  IMAD R19, R11, 0x4, R14 ;  /* 0x000000040b137824 */ /* 0x000fe200078e020e */
[----:B------:R-:W-:Y:S02]  /*0190*/  ISETP.NE.AND P0, PT, R18, RZ, PT ;  /* 0x000000ff1200720c */ /* 0x000fe40003f05270 */
[----:B------:R-:W-:Y:S01]  /*01a0*/  I2FP.F32.S32 R16, R13 ;  /* 0x0000000d00107245 */ /* 0x000fe20000201400 */
[----:B--2---:R0:W-:Y:S04]  /*01b0*/  STS [R14], R7 ;  /* 0x000000070e007388 */ /* 0x0041e80000000800 */
[----:B---3--:R0:W-:Y:S01]  /*01c0*/  STS [R19], R8 ;  /* 0x0000000813007388 */ /* 0x0081e20000000800 */
[----:B------:R-:W-:Y:S06]  /*01d0*/  BAR.SYNC.DEFER_BLOCKING 0x0 ;  /* 0x0000000000007b1d */ /* 0x000fec0000010000 */
[----:B------:R-:W-:Y:S05]  /*01e0*/  @P1 BRA `(.L_x_10) ;  /* 0x0000000400681947 */ /* 0x000fea0003800000 */
[----:B0-----:R-:W-:Y:S01]  /*01f0*/  LOP3.LUT R19, R15, 0xfffffff8, RZ, 0xc0, !PT ;  /* 0xfffffff80f137812 */ /* 0x001fe200078ec0ff */
[----:B------:R-:W-:-:S03]  /*0200*/  IMAD.MOV.U32 R21, RZ, RZ, RZ ;  /* 0x000000ffff157224 */ /* 0x000fc600078e00ff */
[----:B------:R-:W-:-:S07]  /*0210*/  IADD3 R19, PT, PT, -R19, RZ, RZ ;  /* 0x000000ff13137210 */ /* 0x000fce0007ffe1ff */
.L_x_11:
[----:B------:R-:W-:-:S05]  /*0220*/  IMAD.WIDE R6, R17, 0x4, R4 ;  /* 0x0000000411067825 */ /* 0x000fca00078e0204 */
[----:B------:R-:W2:Y:S01]  /*0230*/  LDG.E R27, desc[UR4][R6.64] ;  /* 0x00000004061b7981 */ /* 0x000ea2000c1e1900 */
[----:B------:R-:W-:-:S03]  /*0240*/  IMAD.WIDE R8, R17, 0x4, R2 ;  /* 0x0000000411087825 */ /* 0x000fc600078e0202 */
[----:B------:R-:W3:Y:S04]  /*0250*/  LDG.E R25, desc[UR4][R6.64+0x4] ;  /* 0x0000040406197981 */ /* 0x000ee8000c1e1900 */
[----:B------:R-:W4:Y:S04]  /*0260*/  LDG.E R24, desc[UR4][R8.64] ;  /* 0x0000000408187981 */ /* 0x000f28000c1e1900 */
[----:B------:R-:W5:Y:S04]  /*0270*/  LDG.E R22, desc[UR4][R8.64+0x4] ;  /* 0x0000040408167981 */ /* 0x000f68000c1e1900 */
[----:B------:R-:W5:Y:S01]  /*0280*/  LDG.E R23, desc[UR4][R6.64+0x8] ;  /* 0x0000080406177981 */ /* 0x000f62000c1e1900 */
[----:B--2---:R-:W-:-:S04]  /*0290*/  FMUL R27, R16, R27 ;  /* 0x0000001b101b7220 */ /* 0x004fc80000400000 */
[----:B------:R-:W0:Y:S02]  /*02a0*/  F2I.CEIL.NTZ R20, R27 ;  /* 0x0000001b00147305 */ /* 0x000e24000020b100 */
[----:B0-----:R-:W-:-:S04]  /*02b0*/  LOP3.LUT R20, R20, 0x1, RZ, 0xc0, !PT ;  /* 0x0000000114147812 */ /* 0x001fc800078ec0ff */
[----:B------:R-:W-:Y:S01]  /*02c0*/  ISETP.NE.U32.AND P1, PT, R20, 0x1, PT ;  /* 0x000000011400780c */ /* 0x000fe20003f25070 */
[----:B------:R-:W-:-:S05]  /*02d0*/  IMAD.MOV.U32 R20, RZ, RZ, -0x1 ;  /* 0xffffffffff147424 */ /* 0x000fca00078e00ff */
[----:B------:R-:W-:Y:S01]  /*02e0*/  SEL R26, R20, 0x1, !P1 ;  /* 0x00000001141a7807 */ /* 0x000fe20004800000 */
[----:B---3--:R-:W-:-:S03]  /*02f0*/  FMUL R28, R16, R25 ;  /* 0x00000019101c7220 */ /* 0x008fc60000400000 */
[----:B------:R-:W-:-:S05]  /*0300*/  I2FP.F32.S32 R26, R26 ;  /* 0x0000001a001a7245 */ /* 0x000fca0000201400 */
[----:B----4-:R-:W-:Y:S02]  /*0310*/  FFMA R26, R24, R26, R27 ;  /* 0x0000001a181a7223 */ /* 0x010fe4000000001b */
[----:B------:R-:W0:Y:S02]  /*0320*/  F2I.CEIL.NTZ R24, R28 ;  /* 0x0000001c00187305 */ /* 0x000e24000020b100 */
[----:B0-----:R-:W-:-:S04]  /*0330*/  LOP3.LUT R24, R24, 0x1, RZ, 0xc0, !PT ;  /* 0x0000000118187812 */ /* 0x001fc800078ec0ff */
[----:B------:R-:W-:-:S04]  /*0340*/  ISETP.NE.U32.AND P1, PT, R24, 0x1, PT ;  /* 0x000000011800780c */ /* 0x000fc80003f25070 */
[----:B------:R-:W-:-:S04]  /*0350*/  SEL R24, R20, 0x1, !P1 ;  /* 0x0000000114187807 */ /* 0x000fc80004800000 */
[----:B------:R-:W-:Y:S02]  /*0360*/  I2FP.F32.S32 R25, R24 ;  /* 0x0000001800197245 */ /* 0x000fe40000201400 */
[----:B------:R-:W2:Y:S03]  /*0370*/  LDG.E R24, desc[UR4][R8.64+0x8] ;  /* 0x0000080408187981 */ /* 0x000ea6000c1e1900 */
[----:B-----5:R-:W-:Y:S02]  /*0380*/  FFMA R22, R22, R25, R28 ;  /* 0x0000001916167223 */ /* 0x020fe4000000001c */
[----:B------:R-:W3:Y:S01]  /*0390*/  LDG.E R25, desc[UR4][R6.64+0xc] ;  /* 0x00000c0406197981 */ /* 0x000ee2000c1e1900 */
[----:B------:R-:W-:Y:S01]  /*03a0*/  FMUL R29, R16, R23 ;  /* 0x00000017101d7220 */ /* 0x000fe20000400000 */
[----:B------:R-:W-:Y:S02]  /*03b0*/  FADD R27, R26, R21 ;  /* 0x000000151a1b7221 */ /* 0x000fe40000000000 */
[----:B------:R-:W4:Y:S01]  /*03c0*/  LDG.E R23, desc[UR4][R6.64+0x10] ;  /* 0x0000100406177981 */ /* 0x000f22000c1e1900 */
[----:B------:R-:W0:Y:S02]  /*03d0*/  F2I.CEIL.NTZ R21, R29 ;  /* 0x0000001d00157305 */ /* 0x000e24000020b100 */
[----:B0-----:R-:W-:-:S04]  /*03e0*/  LOP3.LUT R21, R21, 0x1, RZ, 0xc0, !PT ;  /* 0x0000000115157812 */ /* 0x001fc800078ec0ff */
[----:B------:R-:W-:Y:S02]  /*03f0*/  ISETP.NE.U32.AND P1, PT, R21, 0x1, PT ;  /* 0x000000011500780c */ /* 0x000fe40003f25070 */
[----:B------:R-:W5:Y:S02]  /*0400*/  LDG.E R21, desc[UR4][R8.64+0xc] ;  /* 0x00000c0408157981 */ /* 0x000f64000c1e1900 */
[----:B------:R-:W-:-:S04]  /*0410*/  SEL R26, R20, 0x1, !P1 ;  /* 0x00000001141a7807 */ /* 0x000fc80004800000 */
[----:B------:R-:W-:-:S05]  /*0420*/  I2FP.F32.S32 R26, R26 ;  /* 0x0000001a001a7245 */ /* 0x000fca0000201400 */
[----:B--2---:R-:W-:Y:S01]  /*0430*/  FFMA R24, R24, R26, R29 ;  /* 0x0000001a18187223 */ /* 0x004fe2000000001d */
[----:B---3--:R-:W-:-:S04]  /*0440*/  FMUL R26, R16, R25 ;  /* 0x00000019101a7220 */ /* 0x008fc80000400000 */
[----:B------:R-:W0:Y:S02]  /*0450*/  F2I.CEIL.NTZ R25, R26 ;  /* 0x0000001a00197305 */ /* 0x000e24000020b100 */
[----:B0-----:R-:W-:-:S04]  /*0460*/  LOP3.LUT R25, R25, 0x1, RZ, 0xc0, !PT ;  /* 0x0000000119197812 */ /* 0x001fc800078ec0ff */
[----:B------:R-:W-:-:S04]  /*0470*/  ISETP.NE.U32.AND P1, PT, R25, 0x1, PT ;  /* 0x000000011900780c */ /* 0x000fc80003f25070 */
[----:B------:R-:W-:-:S04]  /*0480*/  SEL R25, R20, 0x1, !P1 ;  /* 0x0000000114197807 */ /* 0x000fc80004800000 */
[----:B------:R-:W-:-:S05]  /*0490*/  I2FP.F32.S32 R25, R25 ;  /* 0x0000001900197245 */ /* 0x000fca0000201400 */
[----:B-----5:R-:W-:Y:S02]  /*04a0*/  FFMA R21, R21, R25, R26 ;  /* 0x0000001915157223 */ /* 0x020fe4000000001a */
[----:B------:R-:W2:Y:S01]  /*04b0*/  LDG.E R25, desc[UR4][R6.64+0x14] ;  /* 0x0000140406197981 */ /* 0x000ea2000c1e1900 */
[----:B------:R-:W-:Y:S01]  /*04c0*/  FADD R29, R27, R22 ;  /* 0x000000161b1d7221 */ /* 0x000fe20000000000 */
[----:B----4-:R-:W-:Y:S02]  /*04d0*/  FMUL R27, R16, R23 ;  /* 0x00000017101b7220 */ /* 0x010fe40000400000 */
[----:B------:R-:W3:Y:S02]  /*04e0*/  LDG.E R26, desc[UR4][R8.64+0x14] ;  /* 0x00001404081a7981 */ /* 0x000ee4000c1e1900 */
[----:B------:R-:W0:Y:S02]  /*04f0*/  F2I.CEIL.NTZ R23, R27 ;  /* 0x0000001b00177305 */ /* 0x000e24000020b100 */
[----:B------:R-:W4:Y:S01]  /*0500*/  LDG.E R22, desc[UR4][R8.64+0x10] ;  /* 0x0000100408167981 */ /* 0x000f22000c1e1900 */
[----:B0-----:R-:W-:-:S04]  /*0510*/  LOP3.LUT R23, R23, 0x1, RZ, 0xc0, !PT ;  /* 0x0000000117177812 */ /* 0x001fc800078ec0ff */
[----:B------:R-:W-:Y:S02]  /*0520*/  ISETP.NE.U32.AND P1, PT, R23, 0x1, PT ;  /* 0x000000011700780c */ /* 0x000fe40003f25070 */
[----:B------:R-:W5:Y:S01]  /*0530*/  LDG.E R23, desc[UR4][R6.64+0x18] ;  /* 0x0000180406177981 */ /* 0x000f62000c1e1900 */
[----:B------:R-:W-:Y:S01]  /*0540*/  FADD R24, R29, R24 ;  /* 0x000000181d187221 */ /* 0x000fe20000000000 */
[----:B------:R-:W-:Y:S02]  /*0550*/  SEL R28, R20, 0x1, !P1 ;  /* 0x00000001141c7807 */ /* 0x000fe40004800000 */
[----:B------:R-:W4:Y:S02]  /*0560*/  LDG.E R7, desc[UR4][R6.64+0x1c] ;  /* 0x00001c0406077981 */ /* 0x000f24000c1e1900 */
[----:B------:R-:W-:Y:S01]  /*0570*/  I2FP.F32.S32 R28, R28 ;  /* 0x0000001c001c7245 */ /* 0x000fe20000201400 */
[----:B--2---:R-:W-:-:S04]  /*0580*/  FMUL R29, R16, R25 ;  /* 0x00000019101d7220 */ /* 0x004fc80000400000 */
[----:B------:R-:W0:Y:S02]  /*0590*/  F2I.CEIL.NTZ R25, R29 ;  /* 0x0000001d00197305 */ /* 0x000e24000020b100 */
[----:B0-----:R-:W-:-:S04]  /*05a0*/  LOP3.LUT R25, R25, 0x1, RZ, 0xc0, !PT ;  /* 0x0000000119197812 */ /* 0x001fc800078ec0ff */
[----:B------:R-:W-:-:S04]  /*05b0*/  ISETP.NE.U32.AND P1, PT, R25, 0x1, PT ;  /* 0x000000011900780c */ /* 0x000fc80003f25070 */
[----:B------:R-:W-:Y:S01]  /*05c0*/  SEL R25, R20, 0x1, !P1 ;  /* 0x0000000114197807 */ /* 0x000fe20004800000 */
[----:B-----5:R-:W-:-:S03]  /*05d0*/  FMUL R23, R16, R23 ;  /* 0x0000001710177220 */ /* 0x020fc60000400000 */
[----:B------:R-:W-:-:S05]  /*05e0*/  I2FP.F32.S32 R25, R25 ;  /* 0x0000001900197245 */ /* 0x000fca0000201400 */
[----:B---3--:R-:W-:Y:S02]  /*05f0*/  FFMA R25, R26, R25, R29 ;  /* 0x000000191a197223 */ /* 0x008fe4000000001d */
[----:B------:R-:W0:Y:S01]  /*0600*/  F2I.CEIL.NTZ R26, R23 ;  /* 0x00000017001a7305 */ /* 0x000e22000020b100 */
[----:B----4-:R-:W-:Y:S02]  /*0610*/  FFMA R22, R22, R28, R27 ;  /* 0x0000001c16167223 */ /* 0x010fe4000000001b */
[----:B------:R-:W2:Y:S01]  /*0620*/  LDG.E R27, desc[UR4][R8.64+0x1c] ;  /* 0x00001c04081b7981 */ /* 0x000ea2000c1e1900 */
[----:B0-----:R-:W-:-:S04]  /*0630*/  LOP3.LUT R26, R26, 0x1, RZ, 0xc0, !PT ;  /* 0x000000011a1a7812 */ /* 0x001fc800078ec0ff */
[----:B------:R-:W-:Y:S02]  /*0640*/  ISETP.NE.U32.AND P1, PT, R26, 0x1, PT ;  /* 0x000000011a00780c */ /* 0x000fe40003f25070 */
[----:B------:R-:W3:Y:S01]  /*0650*/  LDG.E R26, desc[UR4][R8.64+0x18] ;  /* 0x00001804081a7981 */ /* 0x000ee2000c1e1900 */
[----:B------:R-:W-:-:S04]  /*0660*/  FMUL R28, R16, R7 ;  /* 0x00000007101c7220 */ /* 0x000fc80000400000 */
[----:B------:R-:W0:Y:S01]  /*0670*/  F2I.CEIL.NTZ R29, R28 ;  /* 0x0000001c001d7305 */ /* 0x000e22000020b100 */
[----:B------:R-:W-:Y:S01]  /*0680*/  VIADD R19, R19, 0x8 ;  /* 0x0000000813137836 */ /* 0x000fe20000000000 */
[----:B------:R-:W-:Y:S01]  /*0690*/  SEL R6, R20, 0x1, !P1 ;  /* 0x0000000114067807 */ /* 0x000fe20004800000 */
[----:B------:R-:W-:-:S03]  /*06a0*/  FADD R21, R24, R21 ;  /* 0x0000001518157221 */ /* 0x000fc60000000000 */
[----:B------:R-:W-:Y:S02]  /*06b0*/  ISETP.NE.AND P1, PT, R19, RZ, PT ;  /* 0x000000ff1300720c */ /* 0x000fe40003f25270 */
[----:B0-----:R-:W-:-:S04]  /*06c0*/  LOP3.LUT R29, R29, 0x1, RZ, 0xc0, !PT ;  /* 0x000000011d1d7812 */ /* 0x001fc800078ec0ff */
[----:B------:R-:W-:Y:S01]  /*06d0*/  ISETP.NE.U32.AND P2, PT, R29, 0x1, PT ;  /* 0x000000011d00780c */ /* 0x000fe20003f45070 */
[----:B------:R-:W-:Y:S01]  /*06e0*/  FADD R22, R21, R22 ;  /* 0x0000001615167221 */ /* 0x000fe20000000000 */
[----:B------:R-:W-:Y:S02]  /*06f0*/  I2FP.F32.S32 R6, R6 ;  /* 0x0000000600067245 */ /* 0x000fe40000201400 */
[----:B------:R-:W-:Y:S01]  /*0700*/  SEL R20, R20, 0x1, !P2 ;  /* 0x0000000114147807 */ /* 0x000fe20005000000 */
[----:B------:R-:W-:-:S03]  /*0710*/  FADD R22, R22, R25 ;  /* 0x0000001916167221 */ /* 0x000fc60000000000 */
[----:B------:R-:W-:Y:S01]  /*0720*/  I2FP.F32.S32 R20, R20 ;  /* 0x0000001400147245 */ /* 0x000fe20000201400 */
[----:B------:R-:W-:-:S04]  /*0730*/  VIADD R17, R17, 0x8 ;  /* 0x0000000811117836 */ /* 0x000fc80000000000 */
[----:B--2---:R-:W-:Y:S01]  /*0740*/  FFMA R27, R27, R20, R28 ;  /* 0x000000141b1b7223 */ /* 0x004fe2000000001c */
[----:B---3--:R-:W-:-:S04]  /*0750*/  FFMA R23, R26, R6, R23 ;  /* 0x000000061a177223 */ /* 0x008fc80000000017 */
[----:B------:R-:W-:-:S04]  /*0760*/  FADD R22, R22, R23 ;  /* 0x0000001716167221 */ /* 0x000fc80000000000 */
[----:B------:R-:W-:Y:S01]  /*0770*/  FADD R21, R22, R27 ;  /* 0x0000001b16157221 */ /* 0x000fe20000000000 */
[----:B------:R-:W-:Y:S06]  /*0780*/  @P1 BRA `(.L_x_11) ;  /* 0xfffffff800a41947 */ /* 0x000fec000383ffff */
.L_x_10:
[----:B0-----:R-:W-:Y:S01]  /*0790*/  IMAD.MOV.U32 R19, RZ, RZ, R11 ;  /* 0x000000ffff137224 */ /* 0x001fe200078e000b */
[----:B------:R-:W-:Y:S06]  /*07a0*/  @!P0 BRA `(.L_x_12) ;  /* 0x00000004006c8947 */ /* 0x000fec0003800000 */
[----:B------:R-:W-:Y:S02]  /*07b0*/  ISETP.GE.U32.AND P1, PT, R18, 0x4, PT ;  /* 0x000000041200780c */ /* 0x000fe40003f26070 */
[----:B------:R-:W-:-:S04]  /*07c0*/  LOP3.LUT R28, R15, 0x3, RZ, 0xc0, !PT ;  /* 0x000000030f1c7812 */ /* 0x000fc800078ec0ff */
[----:B------:R-:W-:-:S07]  /*07d0*/  ISETP.NE.AND P0, PT, R28, RZ, PT ;  /* 0x000000ff1c00720c */ /* 0x000fce0003f05270 */
[----:B------:R-:W-:Y:S06]  /*07e0*/  @!P1 BRA `(.L_x_13) ;  /* 0x0000000000b09947 */ /* 0x000fec0003800000 */
[----:B------:R-:W-:-:S05]  /*07f0*/  IMAD.WIDE R6, R17, 0x4, R4 ;  /* 0x0000000411067825 */ /* 0x000fca00078e0204 */
[----:B------:R-:W2:Y:S01]  /*0800*/  LDG.E R23, desc[UR4][R6.64] ;  /* 0x0000000406177981 */ /* 0x000ea2000c1e1900 */
[----:B------:R-:W-:-:S03]  /*0810*/  IMAD.WIDE R8, R17, 0x4, R2 ;  /* 0x0000000411087825 */ /* 0x000fc600078e0202 */
[----:B------:R-:W3:Y:S04]  /*0820*/  LDG.E R27, desc[UR4][R6.64+0x8] ;  /* 0x00000804061b7981 */ /* 0x000ee8000c1e1900 */
[----:B------:R-:W4:Y:S01]  /*0830*/  LDG.E R25, desc[UR4][R8.64] ;  /* 0x0000000408197981 */ /* 0x000f22000c1e1900 */
[----:B------:R-:W-:-:S03]  /*0840*/  IMAD.MOV.U32 R20, RZ, RZ, -0x1 ;  /* 0xffffffffff147424 */ /* 0x000fc600078e00ff */
[----:B------:R-:W5:Y:S04]  /*0850*/  LDG.E R24, desc[UR4][R8.64+0x4] ;  /* 0x0000040408187981 */ /* 0x000f68000c1e1900 */
[----:B------:R-:W5:Y:S01]  /*0860*/  LDG.E R26, desc[UR4][R8.64+0xc] ;  /* 0x00000c04081a7981 */ /* 0x000f62000c1e1900 */
[----:B--2---:R-:W-:-:S03]  /*0870*/  FMUL R22, R16, R23 ;  /* 0x0000001710167220 */ /* 0x004fc60000400000 */
[----:B------:R-:W2:Y:S01]  /*0880*/  LDG.E R23, desc[UR4][R6.64+0x4] ;  /* 0x0000040406177981 */ /* 0x000ea2000c1e1900 */
[----:B------:R-:W0:Y:S02]  /*0890*/  F2I.CEIL.NTZ R18, R22 ;  /* 0x0000001600127305 */ /* 0x000e24000020b100 */
[----:B0-----:R-:W-:-:S04]  /*08a0*/  LOP3.LUT R18, R18, 0x1, RZ, 0xc0, !PT ;  /* 0x0000000112127812 */ /* 0x001fc800078ec0ff */
[----:B------:R-:W-:-:S04]  /*08b0*/  ISETP.NE.U32.AND P1, PT, R18, 0x1, PT ;  /* 0x000000011200780c */ /* 0x000fc80003f25070 */
[----:B------:R-:W-:-:S04]  /*08c0*/  SEL R18, R20, 0x1, !P1 ;  /* 0x0000000114127807 */ /* 0x000fc80004800000 */
[----:B------:R-:W-:-:S05]  /*08d0*/  I2FP.F32.S32 R18, R18 ;  /* 0x0000001200127245 */ /* 0x000fca0000201400 */
[----:B----4-:R-:W-:Y:S02]  /*08e0*/  FFMA R18, R25, R18, R22 ;  /* 0x0000001219127223 */ /* 0x010fe40000000016 */
[----:B------:R0:W4:Y:S04]  /*08f0*/  LDG.E R25, desc[UR4][R6.64+0xc] ;  /* 0x00000c0406197981 */ /* 0x000128000c1e1900 */
[----:B------:R-:W5:Y:S01]  /*0900*/  LDG.E R22, desc[UR4][R8.64+0x8] ;  /* 0x0000080408167981 */ /* 0x000f62000c1e1900 */
[----:B---3--:R-:W-:-:S04]  /*0910*/  FMUL R27, R16, R27 ;  /* 0x0000001b101b7220 */ /* 0x008fc80000400000 */
[----:B0-----:R-:W0:Y:S01]  /*0920*/  F2I.CEIL.NTZ R6, R27 ;  /* 0x0000001b00067305 */ /* 0x001e22000020b100 */
[----:B------:R-:W-:Y:S01]  /*0930*/  FADD R21, R21, R18 ;  /* 0x0000001215157221 */ /* 0x000fe20000000000 */
[----:B0-----:R-:W-:Y:S02]  /*0940*/  LOP3.LUT R6, R6, 0x1, RZ, 0xc0, !PT ;  /* 0x0000000106067812 */ /* 0x001fe400078ec0ff */
[----:B------:R-:W-:Y:S01]  /*0950*/  IADD3 R17, PT, PT, R17, 0x4, RZ ;  /* 0x0000000411117810 */ /* 0x000fe20007ffe0ff */
[----:B--2---:R-:W-:-:S04]  /*0960*/  FMUL R23, R16, R23 ;  /* 0x0000001710177220 */ /* 0x004fc80000400000 */
[----:B------:R-:W0:Y:S02]  /*0970*/  F2I.CEIL.NTZ R29, R23 ;  /* 0x00000017001d7305 */ /* 0x000e24000020b100 */
[----:B0-----:R-:W-:Y:S01]  /*0980*/  LOP3.LUT R29, R29, 0x1, RZ, 0xc0, !PT ;  /* 0x000000011d1d7812 */ /* 0x001fe200078ec0ff */
[----:B----4-:R-:W-:-:S05]  /*0990*/  FMUL R25, R16, R25 ;  /* 0x0000001910197220 */ /* 0x010fca0000400000 */
[----:B------:R-:W0:Y:S01]  /*09a0*/  F2I.CEIL.NTZ R7, R25 ;  /* 0x0000001900077305 */ /* 0x000e22000020b100 */
[----:B------:R-:W-:-:S04]  /*09b0*/  ISETP.NE.U32.AND P1, PT, R29, 0x1, PT ;  /* 0x000000011d00780c */ /* 0x000fc80003f25070 */
[----:B------:R-:W-:Y:S02]  /*09c0*/  SEL R29, R20, 0x1, !P1 ;  /* 0x00000001141d7807 */ /* 0x000fe40004800000 */
[----:B------:R-:W-:Y:S02]  /*09d0*/  ISETP.NE.U32.AND P1, PT, R6, 0x1, PT ;  /* 0x000000010600780c */ /* 0x000fe40003f25070 */
[----:B------:R-:W-:Y:S02]  /*09e0*/  I2FP.F32.S32 R29, R29 ;  /* 0x0000001d001d7245 */ /* 0x000fe40000201400 */
[----:B------:R-:W-:Y:S02]  /*09f0*/  SEL R6, R20, 0x1, !P1 ;  /* 0x0000000114067807 */ /* 0x000fe40004800000 */
[----:B0-----:R-:W-:-:S04]  /*0a00*/  LOP3.LUT R7, R7, 0x1, RZ, 0xc0, !PT ;  /* 0x0000000107077812 */ /* 0x001fc800078ec0ff */
[----:B------:R-:W-:Y:S01]  /*0a10*/  ISETP.NE.U32.AND P2, PT, R7, 0x1, PT ;  /* 0x000000010700780c */ /* 0x000fe20003f45070 */
[----:B-----5:R-:W-:Y:S01]  /*0a20*/  FFMA R24, R24, R29, R23 ;  /* 0x0000001d18187223 */ /* 0x020fe20000000017 */
[----:B------:R-:W-:Y:S02]  /*0a30*/  I2FP.F32.S32 R6, R6 ;  /* 0x0000000600067245 */ /* 0x000fe40000201400 */
[----:B------:R-:W-:Y:S01]  /*0a40*/  SEL R20, R20, 0x1, !P2 ;  /* 0x0000000114147807 */ /* 0x000fe20005000000 */
[----:B------:R-:W-:Y:S02]  /*0a50*/  FADD R21, R21, R24 ;  /* 0x0000001815157221 */ /* 0x000fe40000000000 */
[----:B------:R-:W-:Y:S01]  /*0a60*/  FFMA R6, R22, R6, R27 ;  /* 0x0000000616067223 */ /* 0x000fe2000000001b */
[----:B------:R-:W-:-:S03]  /*0a70*/  I2FP.F32.S32 R20, R20 ;  /* 0x0000001400147245 */ /* 0x000fc60000201400 */
[----:B------:R-:W-:Y:S02]  /*0a80*/  FADD R21, R21, R6 ;  /* 0x0000000615157221 */ /* 0x000fe40000000000 */
[----:B------:R-:W-:-:S04]  /*0a90*/  FFMA R20, R26, R20, R25 ;  /* 0x000000141a147223 */ /* 0x000fc80000000019 */
[----:B------:R-:W-:-:S07]  /*0aa0*/  FADD R21, R21, R20 ;  /* 0x0000001415157221 */ /* 0x000fce0000000000 */
.L_x_13:
[----:B------:R-:W-:Y:S05]  /*0ab0*/  @!P0 BRA `(.L_x_12) ;  /* 0x0000000000a88947 */ /* 0x000fea0003800000 */
[----:B------:R-:W-:Y:S02]  /*0ac0*/  ISETP.NE.AND P1, PT, R28, 0x1, PT ;  /* 0x000000011c00780c */ /* 0x000fe40003f25270 */
[----:B------:R-:W-:-:S04]  /*0ad0*/  LOP3.LUT R15, R15, 0x1, RZ, 0xc0, !PT ;  /* 0x000000010f0f7812 */ /* 0x000fc800078ec0ff */
[----:B------:R-:W-:-:S07]  /*0ae0*/  ISETP.NE.U32.AND P0, PT, R15, 0x1, PT ;  /* 0x000000010f00780c */ /* 0x000fce0003f05070 */
[----:B------:R-:W-:Y:S06]  /*0af0*/  @!P1 BRA `(.L_x_14) ;  /* 0x0000000000609947 */ /* 0x000fec0003800000 */
[----:B------:R-:W-:-:S05]  /*0b00*/  IMAD.WIDE R22, R17, 0x4, R4 ;  /* 0x0000000411167825 */ /* 0x000fca00078e0204 */
[----:B------:R-:W2:Y:S04]  /*0b10*/  LDG.E R15, desc[UR4][R22.64] ;  /* 0x00000004160f7981 */ /* 0x000ea8000c1e1900 */
[----:B------:R-:W3:Y:S01]  /*0b20*/  LDG.E R25, desc[UR4][R22.64+0x4] ;  /* 0x0000040416197981 */ /* 0x000ee2000c1e1900 */
[----:B------:R-:W-:-:S05]  /*0b30*/  IMAD.WIDE R6, R17, 0x4, R2 ;  /* 0x0000000411067825 */ /* 0x000fca00078e0202 */
[----:B------:R-:W4:Y:S04]  /*0b40*/  LDG.E R8, desc[UR4][R6.64] ;  /* 0x0000000406087981 */ /* 0x000f28000c1e1900 */
[----:B------:R-:W5:Y:S01]  /*0b50*/  LDG.E R9, desc[UR4][R6.64+0x4] ;  /* 0x0000040406097981 */ /* 0x000f62000c1e1900 */
[----:B------:R-:W-:Y:S02]  /*0b60*/  VIADD R17, R17, 0x2 ;  /* 0x0000000211117836 */ /* 0x000fe40000000000 */
[----:B--2---:R-:W-:-:S04]  /*0b70*/  FMUL R15, R16, R15 ;  /* 0x0000000f100f7220 */ /* 0x004fc80000400000 */
[----:B------:R-:W0:Y:S01]  /*0b80*/  F2I.CEIL.NTZ R18, R15 ;  /* 0x0000000f00127305 */ /* 0x000e22000020b100 */
[----:B---3--:R-:W-:-:S07]  /*0b90*/  FMUL R24, R16, R25 ;  /* 0x0000001910187220 */ /* 0x008fce0000400000 */
[----:B------:R-:W1:Y:S01]  /*0ba0*/  F2I.CEIL.NTZ R20, R24 ;  /* 0x0000001800147305 */ /* 0x000e62000020b100 */
[----:B0-----:R-:W-:-:S04]  /*0bb0*/  LOP3.LUT R18, R18, 0x1, RZ, 0xc0, !PT ;  /* 0x0000000112127812 */ /* 0x001fc800078ec0ff */
[----:B------:R-:W-:Y:S01]  /*0bc0*/  ISETP.NE.U32.AND P1, PT, R18, 0x1, PT ;  /* 0x000000011200780c */ /* 0x000fe20003f25070 */
[----:B------:R-:W-:Y:S01]  /*0bd0*/  IMAD.MOV.U32 R18, RZ, RZ, -0x1 ;  /* 0xffffffffff127424 */ /* 0x000fe200078e00ff */
[----:B-1----:R-:W-:-:S04]  /*0be0*/  LOP3.LUT R20, R20, 0x1, RZ, 0xc0, !PT ;  /* 0x0000000114147812 */ /* 0x002fc800078ec0ff */
[----:B------:R-:W-:Y:S02]  /*0bf0*/  ISETP.NE.U32.AND P2, PT, R20, 0x1, PT ;  /* 0x000000011400780c */ /* 0x000fe40003f45070 */
[C---:B------:R-:W-:Y:S02]  /*0c00*/  SEL R20, R18.reuse, 0x1, !P1 ;  /* 0x0000000112147807 */ /* 0x040fe40004800000 */
[----:B------:R-:W-:Y:S02]  /*0c10*/  SEL R18, R18, 0x1, !P2 ;  /* 0x0000000112127807 */ /* 0x000fe40005000000 */
[----:B------:R-:W-:Y:S02]  /*0c20*/  I2FP.F32.S32 R20, R20 ;  /* 0x0000001400147245 */ /* 0x000fe40000201400 */
[----:B------:R-:W-:-:S03]  /*0c30*/  I2FP.F32.S32 R18, R18 ;  /* 0x0000001200127245 */ /* 0x000fc60000201400 */
[----:B----4-:R-:W-:Y:S02]  /*0c40*/  FFMA R8, R8, R20, R15 ;  /* 0x0000001408087223 */ /* 0x010fe4000000000f */
[----:B-----5:R-:W-:Y:S02]  /*0c50*/  FFMA R9, R9, R18, R24 ;  /* 0x0000001209097223 */ /* 0x020fe40000000018 */
[----:B------:R-:W-:-:S04]  /*0c60*/  FADD R8, R21, R8 ;  /* 0x0000000815087221 */ /* 0x000fc80000000000 */
[----:B------:R-:W-:-:S07]  /*0c70*/  FADD R21, R8, R9 ;  /* 0x0000000908157221 */ /* 0x000fce0000000000 */
.L_x_14:
[----:B------:R-:W-:Y:S05]  /*0c80*/  @P0 BRA `(.L_x_12) ;  /* 0x0000000000340947 */ /* 0x000fea0003800000 */
[----:B------:R-:W-:-:S06]  /*0c90*/  IMAD.WIDE R4, R17, 0x4, R4 ;  /* 0x0000000411047825 */ /* 0x000fcc00078e0204 */
[----:B------:R-:W2:Y:S01]  /*0ca0*/  LDG.E R5, desc[UR4][R4.64] ;  /* 0x0000000404057981 */ /* 0x000ea2000c1e1900 */
[----:B------:R-:W-:-:S06]  /*0cb0*/  IMAD.WIDE R2, R17, 0x4, R2 ;  /* 0x0000000411027825 */ /* 0x000fcc00078e0202 */
[----:B------:R-:W3:Y:S01]  /*0cc0*/  LDG.E R3, desc[UR4][R2.64] ;  /* 0x0000000402037981 */ /* 0x000ee2000c1e1900 */
[----:B------:R-:W-:Y:S02]  /*0cd0*/  IMAD.MOV.U32 R7, RZ, RZ, -0x1 ;  /* 0xffffffffff077424 */ /* 0x000fe400078e00ff */
[----:B--2---:R-:W-:-:S04]  /*0ce0*/  FMUL R16, R16, R5 ;  /* 0x0000000510107220 */ /* 0x004fc80000400000 */
[----:B------:R-:W0:Y:S02]  /*0cf0*/  F2I.CEIL.NTZ R6, R16 ;  /* 0x0000001000067305 */ /* 0x000e24000020b100 */
[----:B0-----:R-:W-:-:S04]  /*0d00*/  LOP3.LUT R6, R6, 0x1, RZ, 0xc0, !PT ;  /* 0x0000000106067812 */ /* 0x001fc800078ec0ff */
[----:B------:R-:W-:-:S04]  /*0d10*/  ISETP.NE.U32.AND P0, PT, R6, 0x1, PT ;  /* 0x000000010600780c */ /* 0x000fc80003f05070 */
[----:B------:R-:W-:-:S04]  /*0d20*/  SEL R6, R7, 0x1, !P0 ;  /* 0x0000000107067807 */ /* 0x000fc80004000000 */
[----:B------:R-:W-:-:S05]  /*0d30*/  I2FP.F32.S32 R6, R6 ;  /* 0x0000000600067245 */ /* 0x000fca0000201400 */
[----:B---3--:R-:W-:-:S04]  /*0d40*/  FFMA R6, R3, R6, R16 ;  /* 0x0000000603067223 */ /* 0x008fc80000000010 */
[----:B------:R-:W-:-:S07]  /*0d50*/  FADD R21, R21, R6 ;  /* 0x0000000615157221 */ /* 0x000fce0000000000 */
.L_x_12:
[----:B------:R-:W0:Y:S01]  /*0d60*/  LDC.64 R2, c[0x0][0x390] ;  /* 0x0000e400ff027b82 */ /* 0x000e220000000a00 */
[----:B------:R-:W-:Y:S01]  /*0d70*/  ISETP.GE.U32.AND P0, PT, R19, 0x2, PT ;  /* 0x000000021300780c */ /* 0x000fe20003f06070 */
[--C-:B------:R-:W-:Y:S02]  /*0d80*/  IMAD R4, R11, 0x8, R14.reuse ;  /* 0x000000080b047824 */ /* 0x100fe400078e020e */
[----:B------:R-:W-:-:S03]  /*0d90*/  IMAD R14, R19, 0xc, R14 ;  /* 0x0000000c130e7824 */ /* 0x000fc600078e020e */
[----:B------:R1:W-:Y:S04]  /*0da0*/  STS [R4], R21 ;  /* 0x0000001504007388 */ /* 0x0003e80000000800 */
[----:B------:R1:W-:Y:S01]  /*0db0*/  STS [R14], R21 ;  /* 0x000000150e007388 */ /* 0x0003e20000000800 */
[----:B0-----:R-:W-:-:S05]  /*0dc0*/  IMAD.WIDE R2, R13, 0x4, R2 ;  /* 0x000000040d027825 */ /* 0x001fca00078e0202 */
[----:B------:R1:W-:Y:S01]  /*0dd0*/  STG.E desc[UR4][R2.64], R21 ;  /* 0x0000001502007986 */ /* 0x0003e2000c101904 */
[----:B------:R-:W-:Y:S06]  /*0de0*/  BAR.SYNC.DEFER_BLOCKING 0x0 ;  /* 0x0000000000007b1d */ /* 0x000fec0000010000 */
[----:B------:R-:W-:Y:S05]  /*0df0*/  @!P0 BRA `(.L_x_15) ;  /* 0x0000000000508947 */ /* 0x000fea0003800000 */
.L_x_18:
[----:B------:R-:W-:Y:S01]  /*0e00*/  SHF.R.U32.HI R7, RZ, 0x1, R19 ;  /* 0x00000001ff077819 */ /* 0x000fe20000011613 */
[----:B------:R-:W-:Y:S03]  /*0e10*/  BSSY.RECONVERGENT B0, `(.L_x_16) ;  /* 0x000000e000007945 */ /* 0x000fe60003800200 */
[----:B------:R-:W-:-:S13]  /*0e20*/  ISETP.GE.U32.AND P0, PT, R10, R7, PT ;  /* 0x000000070a00720c */ /* 0x000fda0003f06070 */
[----:B0-----:R-:W-:Y:S05]  /*0e30*/  @P0 BRA `(.L_x_17) ;  /* 0x00000000002c0947 */ /* 0x001fea0003800000 */
[C---:B-1----:R-:W-:Y:S01]  /*0e40*/  IMAD R2, R7.reuse, 0x4, R4 ;  /* 0x0000000407027824 */ /* 0x042fe200078e0204 */
[----:B------:R-:W-:Y:S01]  /*0e50*/  LDS R3, [R4] ;  /* 0x0000000004037984 */ /* 0x000fe20000000800 */
[----:B------:R-:W-:-:S04]  /*0e60*/  LEA R6, R7, R14, 0x2 ;  /* 0x0000000e07067211 */ /* 0x000fc800078e10ff */
        /* <DEDUP_REMOVED lines=8> */
.L_x_17:
[----:B------:R-:W-:Y:S05]  /*0ef0*/  BSYNC.RECONVERGENT B0 ;  /* 0x0000000000007941 */ /* 0x000fea0003800200 */
.L_x_16:
[----:B------:R-:W-:Y:S01]  /*0f00*/  BAR.SYNC.DEFER_BLOCKING 0x0 ;  /* 0x0000000000007b1d */ /* 0x000fe20000010000 */
[----:B------:R-:W-:Y:S01]  /*0f10*/  ISETP.GT.U32.AND P0, PT, R19, 0x3, PT ;  /* 0x000000031300780c */ /* 0x000fe20003f04070 */
[----:B------:R-:W-:-:S12]  /*0f20*/  IMAD.MOV.U32 R19, RZ, RZ, R7 ;  /* 0x000000ffff137224 */ /* 0x000fd800078e0007 */
[----:B------:R-:W-:Y:S05]  /*0f30*/  @P0 BRA `(.L_x_18) ;  /* 0xfffffffc00b00947 */ /* 0x000fea000383ffff */
.L_x_15:
[----:B------:R-:W-:-:S13]  /*0f40*/  ISETP.NE.AND P0, PT, R10, RZ, PT ;  /* 0x000000ff0a00720c */ /* 0x000fda0003f05270 */
[----:B------:R-:W-:Y:S05]  /*0f50*/  @P0 EXIT ;  /* 0x000000000000094d */ /* 0x000fea0003800000 */
[C---:B------:R-:W-:Y:S01]  /*0f60*/  IMAD R12, R11.reuse, 0x8, R12 ;  /* 0x000000080b0c7824 */ /* 0x040fe200078e020c */
[----:B-1----:R-:W1:Y:S03]  /*0f70*/  LDC.64 R2, c[0x0][0x398] ;  /* 0x0000e600ff027b82 */ /* 0x002e660000000a00 */
[----:B------:R-:W-:Y:S01]  /*0f80*/  IMAD R11, R11, 0x4, R12 ;  /* 0x000000040b0b7824 */ /* 0x000fe200078e020c */
[----:B------:R-:W2:Y:S04]  /*0f90*/  LDS R7, [R12] ;  /* 0x000000000c077984 */ /* 0x000ea80000000800 */
[----:B0-----:R-:W0:Y:S01]  /*0fa0*/  LDC.64 R4, c[0x0][0x3a0] ;  /* 0x0000e800ff047b82 */ /* 0x001e220000000a00 */
[----:B------:R-:W3:Y:S01]  /*0fb0*/  LDS R11, [R11] ;  /* 0x000000000b0b7984 */ /* 0x000ee20000000800 */
[----:B-1----:R-:W-:-:S04]  /*0fc0*/  IMAD.WIDE.U32 R2, R0, 0x4, R2 ;  /* 0x0000000400027825 */ /* 0x002fc800078e0002 */
[----:B0-----:R-:W-:Y:S01]  /*0fd0*/  IMAD.WIDE.U32 R4, R0, 0x4, R4 ;  /* 0x0000000400047825 */ /* 0x001fe200078e0004 */
[----:B--2---:R-:W-:Y:S04]  /*0fe0*/  STG.E desc[UR4][R2.64], R7 ;  /* 0x0000000702007986 */ /* 0x004fe8000c101904 */
[----:B---3--:R-:W-:Y:S01]  /*0ff0*/  STG.E desc[UR4][R4.64], R11 ;  /* 0x0000000b04007986 */ /* 0x008fe2000c101904 */
[----:B------:R-:W-:Y:S05]  /*1000*/  EXIT ;  /* 0x000000000000794d */ /* 0x000fea0003800000 */
.L_x_19:
        /* <DEDUP_REMOVED lines=15> */
.L_x_21:


//--------------------- .nv.shared._Z28transformacion_kernel_sharedPfS_S_S_S_ --------------------------
	.section	.nv.shared._Z28transformacion_kernel_sharedPfS_S_S_S_,"aw",@nobits
	.sectionflags	@""
	.align	16
	.zero		1024


//--------------------- .nv.shared.reserved.0     --------------------------
	.section	.nv.shared.reserved.0,"aw",@nobits
	.weak		__nv_reservedSMEM_offset_0_alias
	.size		__nv_reservedSMEM_offset_0_alias, 0, 64
	.other		__nv_reservedSMEM_offset_0_alias,@"STO_CUDA_RESERVED_SHARED STV_DEFAULT"
__nv_reservedSMEM_offset_0_alias:
	.zero		0
	.zero		64


//--------------------- .nv.shared._Z28transformacion_kernel_globalPfS_S_S_S_ --------------------------
	.section	.nv.shared._Z28transformacion_kernel_globalPfS_S_S_S_,"aw",@nobits
	.sectionflags	@""
	.align	16
	.zero		1024


//--------------------- .nv.constant0._Z28transformacion_kernel_sharedPfS_S_S_S_ --------------------------
	.section	.nv.constant0._Z28transformacion_kernel_sharedPfS_S_S_S_,"a",@progbits
	.sectionflags	@""
	.align	4
.nv.constant0._Z28transformacion_kernel_sharedPfS_S_S_S_:
	.zero		936


//--------------------- .nv.constant0._Z28transformacion_kernel_globalPfS_S_S_S_ --------------------------
	.section	.nv.constant0._Z28transformacion_kernel_globalPfS_S_S_S_,"a",@progbits
	.sectionflags	@""
	.align	4
.nv.constant0._Z28transformacion_kernel_globalPfS_S_S_S_:
	.zero		936


//--------------------- SYMBOLS --------------------------

	.type		.nv.reservedSmem.offset0,@object
	.size		.nv.reservedSmem.offset0,0x4
	.type		.nv.reservedSmem.cap,@object
	.size		.nv.reservedSmem.cap,0x4
